//
// Generated by NVIDIA NVVM Compiler
//
// Compiler Build ID: CL-36424714
// Cuda compilation tools, release 13.0, V13.0.88
// Based on NVVM 20.0.0
//

.version 9.0
.target sm_100
.address_size 64

	// .globl	_Z3AddiPfS_S_ffi

.visible .entry _Z3AddiPfS_S_ffi(
	.param .u32 _Z3AddiPfS_S_ffi_param_0,
	.param .u64 .ptr .align 1 _Z3AddiPfS_S_ffi_param_1,
	.param .u64 .ptr .align 1 _Z3AddiPfS_S_ffi_param_2,
	.param .u64 .ptr .align 1 _Z3AddiPfS_S_ffi_param_3,
	.param .f32 _Z3AddiPfS_S_ffi_param_4,
	.param .f32 _Z3AddiPfS_S_ffi_param_5,
	.param .u32 _Z3AddiPfS_S_ffi_param_6
)
{
	.reg .pred 	%p<33>;
	.reg .b32 	%r<80>;
	.reg .b32 	%f<221>;
	.reg .b64 	%rd<44>;

	ld.param.u32 	%r45, [_Z3AddiPfS_S_ffi_param_0];
	ld.param.u64 	%rd9, [_Z3AddiPfS_S_ffi_param_1];
	ld.param.u64 	%rd10, [_Z3AddiPfS_S_ffi_param_2];
	ld.param.u64 	%rd11, [_Z3AddiPfS_S_ffi_param_3];
	ld.param.f32 	%f10, [_Z3AddiPfS_S_ffi_param_4];
	ld.param.f32 	%f11, [_Z3AddiPfS_S_ffi_param_5];
	ld.param.u32 	%r44, [_Z3AddiPfS_S_ffi_param_6];
	cvta.to.global.u64 	%rd1, %rd11;
	cvta.to.global.u64 	%rd2, %rd9;
	cvta.to.global.u64 	%rd3, %rd10;
	mov.u32 	%r46, %ctaid.x;
	mov.u32 	%r47, %ntid.x;
	mov.u32 	%r48, %tid.x;
	mad.lo.s32 	%r1, %r46, %r47, %r48;
	setp.ge.s32 	%p2, %r1, %r45;
	setp.lt.s32 	%p3, %r44, 1;
	or.pred  	%p4, %p2, %p3;
	@%p4 bra 	$L__BB0_26;
	abs.f32 	%f12, %f10;
	setp.lt.f32 	%p5, %f12, 0f00800000;
	mul.f32 	%f13, %f12, 0f4B800000;
	selp.f32 	%f14, %f13, %f12, %p5;
	selp.f32 	%f15, 0fC1C00000, 0f00000000, %p5;
	mov.b32 	%r49, %f14;
	add.s32 	%r50, %r49, -1060439283;
	and.b32  	%r51, %r50, -8388608;
	sub.s32 	%r52, %r49, %r51;
	mov.b32 	%f16, %r52;
	cvt.rn.f32.s32 	%f17, %r51;
	fma.rn.f32 	%f18, %f17, 0f34000000, %f15;
	add.f32 	%f19, %f16, 0fBF800000;
	add.f32 	%f20, %f16, 0f3F800000;
	rcp.approx.ftz.f32 	%f21, %f20;
	add.f32 	%f22, %f19, %f19;
	mul.f32 	%f23, %f22, %f21;
	mul.f32 	%f24, %f23, %f23;
	sub.f32 	%f25, %f19, %f23;
	add.f32 	%f26, %f25, %f25;
	neg.f32 	%f27, %f23;
	fma.rn.f32 	%f28, %f27, %f19, %f26;
	mul.rn.f32 	%f29, %f21, %f28;
	fma.rn.f32 	%f30, %f24, 0f3A2C32E4, 0f3B52E7DB;
	fma.rn.f32 	%f31, %f30, %f24, 0f3C93BB73;
	fma.rn.f32 	%f32, %f31, %f24, 0f3DF6384F;
	mul.rn.f32 	%f33, %f32, %f24;
	fma.rn.f32 	%f34, %f23, 0f3FB8AA3B, %f18;
	sub.f32 	%f35, %f18, %f34;
	fma.rn.f32 	%f36, %f23, 0f3FB8AA3B, %f35;
	fma.rn.f32 	%f37, %f29, 0f3FB8AA3B, %f36;
	fma.rn.f32 	%f38, %f23, 0f32A55E34, %f37;
	mul.f32 	%f39, %f33, 0f40400000;
	fma.rn.f32 	%f40, %f39, %f29, %f38;
	fma.rn.f32 	%f41, %f33, %f23, %f40;
	add.rn.f32 	%f42, %f34, %f41;
	neg.f32 	%f43, %f34;
	add.rn.f32 	%f44, %f42, %f43;
	neg.f32 	%f45, %f44;
	add.rn.f32 	%f46, %f41, %f45;
	mov.f32 	%f47, 0f40400000;
	mul.rn.f32 	%f48, %f42, %f47;
	neg.f32 	%f49, %f48;
	fma.rn.f32 	%f50, %f42, 0f40400000, %f49;
	fma.rn.f32 	%f51, %f46, 0f40400000, %f50;
	cvt.rni.f32.f32 	%f52, %f48;
	sub.f32 	%f53, %f48, %f52;
	add.f32 	%f54, %f53, %f51;
	fma.rn.f32 	%f55, %f54, 0f391FCB8E, 0f3AAF85ED;
	fma.rn.f32 	%f56, %f55, %f54, 0f3C1D9856;
	fma.rn.f32 	%f57, %f56, %f54, 0f3D6357BB;
	fma.rn.f32 	%f58, %f57, %f54, 0f3E75FDEC;
	fma.rn.f32 	%f59, %f58, %f54, 0f3F317218;
	fma.rn.f32 	%f60, %f59, %f54, 0f3F800000;
	cvt.rzi.s32.f32 	%r53, %f52;
	setp.gt.f32 	%p6, %f52, 0f00000000;
	selp.b32 	%r54, 0, -2097152000, %p6;
	add.s32 	%r55, %r54, 2130706432;
	mov.b32 	%f61, %r55;
	mul.f32 	%f62, %f60, %f61;
	shl.b32 	%r56, %r53, 23;
	sub.s32 	%r57, %r56, %r54;
	mov.b32 	%f63, %r57;
	mul.f32 	%f64, %f62, %f63;
	abs.f32 	%f65, %f48;
	setp.gt.f32 	%p7, %f65, 0f43180000;
	setp.lt.f32 	%p8, %f48, 0f00000000;
	selp.f32 	%f66, 0f00000000, 0f7F800000, %p8;
	selp.f32 	%f2, %f66, %f64, %p7;
	setp.neu.f32 	%p9, %f10, 0f3F800000;
	setp.eq.f32 	%p10, %f10, 0f00000000;
	setp.eq.f32 	%p11, %f12, 0f7F800000;
	or.pred  	%p1, %p10, %p11;
	neg.f32 	%f3, %f2;
	add.f32 	%f4, %f10, %f10;
	add.rn.f32 	%f5, %f10, %f47;
	mul.lo.s32 	%r2, %r44, %r1;
	@%p9 bra 	$L__BB0_13;
	and.b32  	%r3, %r44, 7;
	setp.lt.u32 	%p25, %r44, 8;
	mov.b32 	%r68, 0;
	@%p25 bra 	$L__BB0_5;
	and.b32  	%r68, %r44, 2147483640;
	neg.s32 	%r66, %r68;
	add.s64 	%rd4, %rd3, 16;
	add.s64 	%rd5, %rd2, 16;
	add.s64 	%rd6, %rd1, 16;
	mov.u32 	%r65, %r2;
$L__BB0_4:
	.pragma "nounroll";
	mul.wide.s32 	%rd28, %r65, 4;
	add.s64 	%rd29, %rd4, %rd28;
	add.s64 	%rd30, %rd5, %rd28;
	add.s64 	%rd31, %rd6, %rd28;
	ld.global.f32 	%f129, [%rd29+-16];
	mul.f32 	%f130, %f129, 0f40400000;
	mov.f32 	%f131, 0f3F800000;
	sub.f32 	%f132, %f131, %f130;
	ld.global.f32 	%f133, [%rd30+-16];
	add.f32 	%f134, %f11, %f133;
	div.rn.f32 	%f135, %f132, %f134;
	st.global.f32 	[%rd31+-16], %f135;
	ld.global.f32 	%f136, [%rd29+-12];
	mul.f32 	%f137, %f136, 0f40400000;
	sub.f32 	%f138, %f131, %f137;
	ld.global.f32 	%f139, [%rd30+-12];
	add.f32 	%f140, %f11, %f139;
	div.rn.f32 	%f141, %f138, %f140;
	st.global.f32 	[%rd31+-12], %f141;
	ld.global.f32 	%f142, [%rd29+-8];
	mul.f32 	%f143, %f142, 0f40400000;
	sub.f32 	%f144, %f131, %f143;
	ld.global.f32 	%f145, [%rd30+-8];
	add.f32 	%f146, %f11, %f145;
	div.rn.f32 	%f147, %f144, %f146;
	st.global.f32 	[%rd31+-8], %f147;
	ld.global.f32 	%f148, [%rd29+-4];
	mul.f32 	%f149, %f148, 0f40400000;
	sub.f32 	%f150, %f131, %f149;
	ld.global.f32 	%f151, [%rd30+-4];
	add.f32 	%f152, %f11, %f151;
	div.rn.f32 	%f153, %f150, %f152;
	st.global.f32 	[%rd31+-4], %f153;
	ld.global.f32 	%f154, [%rd29];
	mul.f32 	%f155, %f154, 0f40400000;
	sub.f32 	%f156, %f131, %f155;
	ld.global.f32 	%f157, [%rd30];
	add.f32 	%f158, %f11, %f157;
	div.rn.f32 	%f159, %f156, %f158;
	st.global.f32 	[%rd31], %f159;
	ld.global.f32 	%f160, [%rd29+4];
	mul.f32 	%f161, %f160, 0f40400000;
	sub.f32 	%f162, %f131, %f161;
	ld.global.f32 	%f163, [%rd30+4];
	add.f32 	%f164, %f11, %f163;
	div.rn.f32 	%f165, %f162, %f164;
	st.global.f32 	[%rd31+4], %f165;
	ld.global.f32 	%f166, [%rd29+8];
	mul.f32 	%f167, %f166, 0f40400000;
	sub.f32 	%f168, %f131, %f167;
	ld.global.f32 	%f169, [%rd30+8];
	add.f32 	%f170, %f11, %f169;
	div.rn.f32 	%f171, %f168, %f170;
	st.global.f32 	[%rd31+8], %f171;
	ld.global.f32 	%f172, [%rd29+12];
	mul.f32 	%f173, %f172, 0f40400000;
	sub.f32 	%f174, %f131, %f173;
	ld.global.f32 	%f175, [%rd30+12];
	add.f32 	%f176, %f11, %f175;
	div.rn.f32 	%f177, %f174, %f176;
	st.global.f32 	[%rd31+12], %f177;
	add.s32 	%r66, %r66, 8;
	add.s32 	%r65, %r65, 8;
	setp.ne.s32 	%p26, %r66, 0;
	@%p26 bra 	$L__BB0_4;
$L__BB0_5:
	setp.eq.s32 	%p27, %r3, 0;
	@%p27 bra 	$L__BB0_26;
	and.b32  	%r11, %r44, 3;
	setp.lt.u32 	%p28, %r3, 4;
	@%p28 bra 	$L__BB0_8;
	add.s32 	%r61, %r68, %r2;
	mul.wide.s32 	%rd32, %r61, 4;
	add.s64 	%rd33, %rd3, %rd32;
	ld.global.f32 	%f178, [%rd33];
	mul.f32 	%f179, %f178, 0f40400000;
	mov.f32 	%f180, 0f3F800000;
	sub.f32 	%f181, %f180, %f179;
	add.s64 	%rd34, %rd2, %rd32;
	ld.global.f32 	%f182, [%rd34];
	add.f32 	%f183, %f11, %f182;
	div.rn.f32 	%f184, %f181, %f183;
	add.s64 	%rd35, %rd1, %rd32;
	st.global.f32 	[%rd35], %f184;
	ld.global.f32 	%f185, [%rd33+4];
	mul.f32 	%f186, %f185, 0f40400000;
	sub.f32 	%f187, %f180, %f186;
	ld.global.f32 	%f188, [%rd34+4];
	add.f32 	%f189, %f11, %f188;
	div.rn.f32 	%f190, %f187, %f189;
	st.global.f32 	[%rd35+4], %f190;
	ld.global.f32 	%f191, [%rd33+8];
	mul.f32 	%f192, %f191, 0f40400000;
	sub.f32 	%f193, %f180, %f192;
	ld.global.f32 	%f194, [%rd34+8];
	add.f32 	%f195, %f11, %f194;
	div.rn.f32 	%f196, %f193, %f195;
	st.global.f32 	[%rd35+8], %f196;
	ld.global.f32 	%f197, [%rd33+12];
	mul.f32 	%f198, %f197, 0f40400000;
	sub.f32 	%f199, %f180, %f198;
	ld.global.f32 	%f200, [%rd34+12];
	add.f32 	%f201, %f11, %f200;
	div.rn.f32 	%f202, %f199, %f201;
	st.global.f32 	[%rd35+12], %f202;
	add.s32 	%r68, %r68, 4;
$L__BB0_8:
	setp.eq.s32 	%p29, %r11, 0;
	@%p29 bra 	$L__BB0_26;
	setp.eq.s32 	%p30, %r11, 1;
	@%p30 bra 	$L__BB0_11;
	add.s32 	%r62, %r68, %r2;
	mul.wide.s32 	%rd36, %r62, 4;
	add.s64 	%rd37, %rd3, %rd36;
	ld.global.f32 	%f203, [%rd37];
	mul.f32 	%f204, %f203, 0f40400000;
	mov.f32 	%f205, 0f3F800000;
	sub.f32 	%f206, %f205, %f204;
	add.s64 	%rd38, %rd2, %rd36;
	ld.global.f32 	%f207, [%rd38];
	add.f32 	%f208, %f11, %f207;
	div.rn.f32 	%f209, %f206, %f208;
	add.s64 	%rd39, %rd1, %rd36;
	st.global.f32 	[%rd39], %f209;
	ld.global.f32 	%f210, [%rd37+4];
	mul.f32 	%f211, %f210, 0f40400000;
	sub.f32 	%f212, %f205, %f211;
	ld.global.f32 	%f213, [%rd38+4];
	add.f32 	%f214, %f11, %f213;
	div.rn.f32 	%f215, %f212, %f214;
	st.global.f32 	[%rd39+4], %f215;
	add.s32 	%r68, %r68, 2;
$L__BB0_11:
	and.b32  	%r63, %r44, 1;
	setp.eq.b32 	%p31, %r63, 1;
	not.pred 	%p32, %p31;
	@%p32 bra 	$L__BB0_26;
	add.s32 	%r64, %r68, %r2;
	mul.wide.s32 	%rd40, %r64, 4;
	add.s64 	%rd41, %rd3, %rd40;
	ld.global.f32 	%f216, [%rd41];
	fma.rn.f32 	%f217, %f216, 0fC0400000, 0f3F800000;
	add.s64 	%rd42, %rd2, %rd40;
	ld.global.f32 	%f218, [%rd42];
	add.f32 	%f219, %f11, %f218;
	div.rn.f32 	%f220, %f217, %f219;
	add.s64 	%rd43, %rd1, %rd40;
	st.global.f32 	[%rd43], %f220;
	bra.uni 	$L__BB0_26;
$L__BB0_13:
	setp.geu.f32 	%p12, %f10, 0f00000000;
	@%p12 bra 	$L__BB0_20;
	and.b32  	%r16, %r44, 3;
	setp.lt.u32 	%p19, %r44, 4;
	mov.b32 	%r72, 0;
	@%p19 bra 	$L__BB0_17;
	setp.nan.f32 	%p20, %f12, %f12;
	and.b32  	%r72, %r44, 2147483644;
	selp.f32 	%f98, %f4, %f3, %p1;
	selp.f32 	%f6, %f5, %f98, %p20;
	neg.s32 	%r71, %r72;
	mov.u32 	%r70, %r2;
$L__BB0_16:
	mul.wide.s32 	%rd20, %r70, 4;
	add.s64 	%rd21, %rd3, %rd20;
	add.s64 	%rd22, %rd2, %rd20;
	add.s64 	%rd23, %rd1, %rd20;
	ld.global.f32 	%f99, [%rd21];
	mul.f32 	%f100, %f99, 0f40400000;
	sub.f32 	%f101, %f6, %f100;
	ld.global.f32 	%f102, [%rd22];
	add.f32 	%f103, %f11, %f102;
	div.rn.f32 	%f104, %f101, %f103;
	st.global.f32 	[%rd23], %f104;
	ld.global.f32 	%f105, [%rd21+4];
	mul.f32 	%f106, %f105, 0f40400000;
	sub.f32 	%f107, %f6, %f106;
	ld.global.f32 	%f108, [%rd22+4];
	add.f32 	%f109, %f11, %f108;
	div.rn.f32 	%f110, %f107, %f109;
	st.global.f32 	[%rd23+4], %f110;
	ld.global.f32 	%f111, [%rd21+8];
	mul.f32 	%f112, %f111, 0f40400000;
	sub.f32 	%f113, %f6, %f112;
	ld.global.f32 	%f114, [%rd22+8];
	add.f32 	%f115, %f11, %f114;
	div.rn.f32 	%f116, %f113, %f115;
	st.global.f32 	[%rd23+8], %f116;
	ld.global.f32 	%f117, [%rd21+12];
	mul.f32 	%f118, %f117, 0f40400000;
	sub.f32 	%f119, %f6, %f118;
	ld.global.f32 	%f120, [%rd22+12];
	add.f32 	%f121, %f11, %f120;
	div.rn.f32 	%f122, %f119, %f121;
	st.global.f32 	[%rd23+12], %f122;
	add.s32 	%r71, %r71, 4;
	add.s32 	%r70, %r70, 4;
	setp.ne.s32 	%p21, %r71, 0;
	@%p21 bra 	$L__BB0_16;
$L__BB0_17:
	setp.eq.s32 	%p22, %r16, 0;
	@%p22 bra 	$L__BB0_26;
	setp.nan.f32 	%p23, %f12, %f12;
	selp.f32 	%f123, %f4, %f3, %p1;
	selp.f32 	%f7, %f5, %f123, %p23;
	add.s32 	%r74, %r72, %r2;
	neg.s32 	%r73, %r16;
$L__BB0_19:
	.pragma "nounroll";
	mul.wide.s32 	%rd24, %r74, 4;
	add.s64 	%rd25, %rd1, %rd24;
	add.s64 	%rd26, %rd2, %rd24;
	add.s64 	%rd27, %rd3, %rd24;
	ld.global.f32 	%f124, [%rd27];
	fma.rn.f32 	%f125, %f124, 0fC0400000, %f7;
	ld.global.f32 	%f126, [%rd26];
	add.f32 	%f127, %f11, %f126;
	div.rn.f32 	%f128, %f125, %f127;
	st.global.f32 	[%rd25], %f128;
	add.s32 	%r74, %r74, 1;
	add.s32 	%r73, %r73, 1;
	setp.eq.s32 	%p24, %r73, 0;
	@%p24 bra 	$L__BB0_26;
	bra.uni 	$L__BB0_19;
$L__BB0_20:
	and.b32  	%r30, %r44, 3;
	setp.lt.u32 	%p13, %r44, 4;
	mov.b32 	%r77, 0;
	@%p13 bra 	$L__BB0_23;
	setp.nan.f32 	%p14, %f12, %f12;
	and.b32  	%r77, %r44, 2147483644;
	selp.f32 	%f67, %f4, %f2, %p1;
	selp.f32 	%f8, %f5, %f67, %p14;
	neg.s32 	%r76, %r77;
	add.s64 	%rd7, %rd2, 8;
	add.s64 	%rd8, %rd1, 8;
	mov.u32 	%r75, %r2;
$L__BB0_22:
	mul.wide.s32 	%rd12, %r75, 4;
	add.s64 	%rd13, %rd3, %rd12;
	add.s64 	%rd14, %rd7, %rd12;
	add.s64 	%rd15, %rd8, %rd12;
	ld.global.f32 	%f68, [%rd13];
	mul.f32 	%f69, %f68, 0f40400000;
	sub.f32 	%f70, %f8, %f69;
	ld.global.f32 	%f71, [%rd14+-8];
	add.f32 	%f72, %f11, %f71;
	div.rn.f32 	%f73, %f70, %f72;
	st.global.f32 	[%rd15+-8], %f73;
	ld.global.f32 	%f74, [%rd13+4];
	mul.f32 	%f75, %f74, 0f40400000;
	sub.f32 	%f76, %f8, %f75;
	ld.global.f32 	%f77, [%rd14+-4];
	add.f32 	%f78, %f11, %f77;
	div.rn.f32 	%f79, %f76, %f78;
	st.global.f32 	[%rd15+-4], %f79;
	ld.global.f32 	%f80, [%rd13+8];
	mul.f32 	%f81, %f80, 0f40400000;
	sub.f32 	%f82, %f8, %f81;
	ld.global.f32 	%f83, [%rd14];
	add.f32 	%f84, %f11, %f83;
	div.rn.f32 	%f85, %f82, %f84;
	st.global.f32 	[%rd15], %f85;
	ld.global.f32 	%f86, [%rd13+12];
	mul.f32 	%f87, %f86, 0f40400000;
	sub.f32 	%f88, %f8, %f87;
	ld.global.f32 	%f89, [%rd14+4];
	add.f32 	%f90, %f11, %f89;
	div.rn.f32 	%f91, %f88, %f90;
	st.global.f32 	[%rd15+4], %f91;
	add.s32 	%r76, %r76, 4;
	add.s32 	%r75, %r75, 4;
	setp.ne.s32 	%p15, %r76, 0;
	@%p15 bra 	$L__BB0_22;
$L__BB0_23:
	setp.eq.s32 	%p16, %r30, 0;
	@%p16 bra 	$L__BB0_26;
	setp.nan.f32 	%p17, %f12, %f12;
	selp.f32 	%f92, %f4, %f2, %p1;
	selp.f32 	%f9, %f5, %f92, %p17;
	add.s32 	%r79, %r77, %r2;
	neg.s32 	%r78, %r30;
$L__BB0_25:
	.pragma "nounroll";
	mul.wide.s32 	%rd16, %r79, 4;
	add.s64 	%rd17, %rd1, %rd16;
	add.s64 	%rd18, %rd2, %rd16;
	add.s64 	%rd19, %rd3, %rd16;
	ld.global.f32 	%f93, [%rd19];
	fma.rn.f32 	%f94, %f93, 0fC0400000, %f9;
	ld.global.f32 	%f95, [%rd18];
	add.f32 	%f96, %f11, %f95;
	div.rn.f32 	%f97, %f94, %f96;
	st.global.f32 	[%rd17], %f97;
	add.s32 	%r79, %r79, 1;
	add.s32 	%r78, %r78, 1;
	setp.ne.s32 	%p18, %r78, 0;
	@%p18 bra 	$L__BB0_25;
$L__BB0_26:
	ret;

}


// ===== COMPILED SASS (sm_100) =====

	.target	sm_100

	.elftype	@"ET_EXEC"


//--------------------- .note.nv.tkinfo           --------------------------
	.section	.note.nv.tkinfo,"",@"SHT_NOTE"
	.sectionflags	@"SHF_NOTE_NV_TKINFO"
	.tkinfo
        /*0018*/ 	.word	0x00000002
        /*0030*/ 	.string	""
        /*0030*/ 	.string	"ptxas"
        /*0030*/ 	.string	"Cuda compilation tools, release 13.0, V13.0.88"
        /*0030*/ 	.string	"Build cuda_13.0.r13.0/compiler.36424714_0"
        /*0030*/ 	.string	"-arch sm_100 -m 64 "



//--------------------- .note.nv.cuinfo           --------------------------
	.section	.note.nv.cuinfo,"",@"SHT_NOTE"
	.sectionflags	@"SHF_NOTE_NV_CUINFO"
        /*0018*/ 	.short	0x0002
        /*001a*/ 	.short	0x0064
        /*001c*/ 	.short	0x0082
	.zero		2


//--------------------- .nv.info                  --------------------------
	.section	.nv.info,"",@"SHT_CUDA_INFO"
	.align	4


	//----- nvinfo : EIATTR_REGCOUNT
	.align		4
        /*0000*/ 	.byte	0x04, 0x2f
        /*0002*/ 	.short	(.L_1 - .L_0)
	.align		4
.L_0:
        /*0004*/ 	.word	index@(_Z3AddiPfS_S_ffi)
        /*0008*/ 	.word	0x00000021


	//----- nvinfo : EIATTR_FRAME_SIZE
	.align		4
.L_1:
        /*000c*/ 	.byte	0x04, 0x11
        /*000e*/ 	.short	(.L_3 - .L_2)
	.align		4
.L_2:
        /*0010*/ 	.word	index@($__internal_0_$__cuda_sm3x_div_rn_noftz_f32_slowpath)
        /*0014*/ 	.word	0x00000000


	//----- nvinfo : EIATTR_FRAME_SIZE
	.align		4
.L_3:
        /*0018*/ 	.byte	0x04, 0x11
        /*001a*/ 	.short	(.L_5 - .L_4)
	.align		4
.L_4:
        /*001c*/ 	.word	index@(_Z3AddiPfS_S_ffi)
        /*0020*/ 	.word	0x00000000


	//----- nvinfo : EIATTR_MIN_STACK_SIZE
	.align		4
.L_5:
        /*0024*/ 	.byte	0x04, 0x12
        /*0026*/ 	.short	(.L_7 - .L_6)
	.align		4
.L_6:
        /*0028*/ 	.word	index@(_Z3AddiPfS_S_ffi)
        /*002c*/ 	.word	0x00000000
.L_7:


//--------------------- .nv.compat                --------------------------
	.section	.nv.compat,"",@"SHT_CUDA_COMPAT_INFO"
	.align	4
        /*0000*/ 	.byte	0x02, 0x09, 0x00, 0x00, 0x02, 0x02, 0x01, 0x00, 0x02, 0x05, 0x05, 0x00, 0x03, 0x07, 0x01, 0x01
        /*0010*/ 	.byte	0x02, 0x03, 0x00, 0x00, 0x02, 0x06, 0x01, 0x00, 0x04, 0x0b, 0x08, 0x00, 0x01, 0x00, 0x00, 0x00
        /*0020*/ 	.byte	0x00, 0x00, 0x00, 0x00


//--------------------- .nv.info._Z3AddiPfS_S_ffi --------------------------
	.section	.nv.info._Z3AddiPfS_S_ffi,"",@"SHT_CUDA_INFO"
	.sectionflags	@""
	.align	4


	//----- nvinfo : EIATTR_CUDA_API_VERSION
	.align		4
        /*0000*/ 	.byte	0x04, 0x37
        /*0002*/ 	.short	(.L_9 - .L_8)
.L_8:
        /*0004*/ 	.word	0x00000082


	//----- nvinfo : EIATTR_KPARAM_INFO
	.align		4
.L_9:
        /*0008*/ 	.byte	0x04, 0x17
        /*000a*/ 	.short	(.L_11 - .L_10)
.L_10:
        /*000c*/ 	.word	0x00000000
        /*0010*/ 	.short	0x0006
        /*0012*/ 	.short	0x0028
        /*0014*/ 	.byte	0x00, 0xf0, 0x11, 0x00


	//----- nvinfo : EIATTR_KPARAM_INFO
	.align		4
.L_11:
        /*0018*/ 	.byte	0x04, 0x17
        /*001a*/ 	.short	(.L_13 - .L_12)
.L_12:
        /*001c*/ 	.word	0x00000000
        /*0020*/ 	.short	0x0005
        /*0022*/ 	.short	0x0024
        /*0024*/ 	.byte	0x00, 0xf0, 0x11, 0x00


	//----- nvinfo : EIATTR_KPARAM_INFO
	.align		4
.L_13:
        /*0028*/ 	.byte	0x04, 0x17
        /*002a*/ 	.short	(.L_15 - .L_14)
.L_14:
        /*002c*/ 	.word	0x00000000
        /*0030*/ 	.short	0x0004
        /*0032*/ 	.short	0x0020
        /*0034*/ 	.byte	0x00, 0xf0, 0x11, 0x00


	//----- nvinfo : EIATTR_KPARAM_INFO
	.align		4
.L_15:
        /*0038*/ 	.byte	0x04, 0x17
        /*003a*/ 	.short	(.L_17 - .L_16)
.L_16:
        /*003c*/ 	.word	0x00000000
        /*0040*/ 	.short	0x0003
        /*0042*/ 	.short	0x0018
        /*0044*/ 	.byte	0x00, 0xf5, 0x21, 0x00


	//----- nvinfo : EIATTR_KPARAM_INFO
	.align		4
.L_17:
        /*0048*/ 	.byte	0x04, 0x17
        /*004a*/ 	.short	(.L_19 - .L_18)
.L_18:
        /*004c*/ 	.word	0x00000000
        /*0050*/ 	.short	0x0002
        /*0052*/ 	.short	0x0010
        /*0054*/ 	.byte	0x00, 0xf5, 0x21, 0x00


	//----- nvinfo : EIATTR_KPARAM_INFO
	.align		4
.L_19:
        /*0058*/ 	.byte	0x04, 0x17
        /*005a*/ 	.short	(.L_21 - .L_20)
.L_20:
        /*005c*/ 	.word	0x00000000
        /*0060*/ 	.short	0x0001
        /*0062*/ 	.short	0x0008
        /*0064*/ 	.byte	0x00, 0xf5, 0x21, 0x00


	//----- nvinfo : EIATTR_KPARAM_INFO
	.align		4
.L_21:
        /*0068*/ 	.byte	0x04, 0x17
        /*006a*/ 	.short	(.L_23 - .L_22)
.L_22:
        /*006c*/ 	.word	0x00000000
        /*0070*/ 	.short	0x0000
        /*0072*/ 	.short	0x0000
        /*0074*/ 	.byte	0x00, 0xf0, 0x11, 0x00


	//----- nvinfo : EIATTR_SPARSE_MMA_MASK
	.align		4
.L_23:
        /*0078*/ 	.byte	0x03, 0x50
        /*007a*/ 	.short	0x0000


	//----- nvinfo : EIATTR_MAXREG_COUNT
	.align		4
        /*007c*/ 	.byte	0x03, 0x1b
        /*007e*/ 	.short	0x00ff


	//----- nvinfo : EIATTR_MERCURY_ISA_VERSION
	.align		4
        /*0080*/ 	.byte	0x03, 0x5f
        /*0082*/ 	.short	0x0101


	//----- nvinfo : EIATTR_VRC_CTA_INIT_COUNT
	.align		4
        /*0084*/ 	.byte	0x02, 0x4a
	.zero		1
	.zero		1


	//----- nvinfo : EIATTR_EXIT_INSTR_OFFSETS
	.align		4
        /*0088*/ 	.byte	0x04, 0x1c
        /*008a*/ 	.short	(.L_25 - .L_24)


	//   ....[0]....
.L_24:
        /*008c*/ 	.word	0x00000090


	//   ....[1]....
        /*0090*/ 	.word	0x00001010


	//   ....[2]....
        /*0094*/ 	.word	0x000015f0


	//   ....[3]....
        /*0098*/ 	.word	0x00001950


	//   ....[4]....
        /*009c*/ 	.word	0x00001b10


	//   ....[5]....
        /*00a0*/ 	.word	0x00002140


	//   ....[6]....
        /*00a4*/ 	.word	0x00002360


	//   ....[7]....
        /*00a8*/ 	.word	0x000029f0


	//   ....[8]....
        /*00ac*/ 	.word	0x00002c20


	//----- nvinfo : EIATTR_CRS_STACK_SIZE
	.align		4
.L_25:
        /*00b0*/ 	.byte	0x04, 0x1e
        /*00b2*/ 	.short	(.L_27 - .L_26)
.L_26:
        /*00b4*/ 	.word	0x00000000


	//----- nvinfo : EIATTR_CBANK_PARAM_SIZE
	.align		4
.L_27:
        /*00b8*/ 	.byte	0x03, 0x19
        /*00ba*/ 	.short	0x002c


	//----- nvinfo : EIATTR_PARAM_CBANK
	.align		4
        /*00bc*/ 	.byte	0x04, 0x0a
        /*00be*/ 	.short	(.L_29 - .L_28)
	.align		4
.L_28:
        /*00c0*/ 	.word	index@(.nv.constant0._Z3AddiPfS_S_ffi)
        /*00c4*/ 	.short	0x0380
        /*00c6*/ 	.short	0x002c


	//----- nvinfo : EIATTR_SW_WAR
	.align		4
.L_29:
        /*00c8*/ 	.byte	0x04, 0x36
        /*00ca*/ 	.short	(.L_31 - .L_30)
.L_30:
        /*00cc*/ 	.word	0x00000008
.L_31:


//--------------------- .nv.callgraph             --------------------------
	.section	.nv.callgraph,"",@"SHT_CUDA_CALLGRAPH"
	.align	4
	.sectionentsize	8
	.align		4
        /*0000*/ 	.word	0x00000000
	.align		4
        /*0004*/ 	.word	0xffffffff
	.align		4
        /*0008*/ 	.word	0x00000000
	.align		4
        /*000c*/ 	.word	0xfffffffe
	.align		4
        /*0010*/ 	.word	0x00000000
	.align		4
        /*0014*/ 	.word	0xfffffffd
	.align		4
        /*0018*/ 	.word	0x00000000
	.align		4
        /*001c*/ 	.word	0xfffffffc


//--------------------- .text._Z3AddiPfS_S_ffi    --------------------------
	.section	.text._Z3AddiPfS_S_ffi,"ax",@progbits
	.align	128
        .global         _Z3AddiPfS_S_ffi
        .type           _Z3AddiPfS_S_ffi,@function
        .size           _Z3AddiPfS_S_ffi,(.L_x_74 - _Z3AddiPfS_S_ffi)
        .other          _Z3AddiPfS_S_ffi,@"STO_CUDA_ENTRY STV_DEFAULT"
_Z3AddiPfS_S_ffi:
.text._Z3AddiPfS_S_ffi:
[----:B------:R-:W-:Y:S01]  /*0000*/  LDC R1, c[0x0][0x37c] ;  /* 0x0000df00ff017b82 */ /* 0x000fe20000000800 */
[----:B------:R-:W0:Y:S07]  /*0010*/  S2R R2, SR_TID.X ;  /* 0x0000000000027919 */ /* 0x000e2e0000002100 */
[----:B------:R-:W0:Y:S01]  /*0020*/  S2UR UR4, SR_CTAID.X ;  /* 0x00000000000479c3 */ /* 0x000e220000002500 */
[----:B------:R-:W1:Y:S07]  /*0030*/  LDCU UR5, c[0x0][0x380] ;  /* 0x00007000ff0577ac */ /* 0x000e6e0008000800 */
[----:B------:R-:W0:Y:S08]  /*0040*/  LDC R5, c[0x0][0x360] ;  /* 0x0000d800ff057b82 */ /* 0x000e300000000800 */
[----:B------:R-:W2:Y:S01]  /*0050*/  LDC R0, c[0x0][0x3a8] ;  /* 0x0000ea00ff007b82 */ /* 0x000ea20000000800 */
[----:B0-----:R-:W-:Y:S01]  /*0060*/  IMAD R5, R5, UR4, R2 ;  /* 0x0000000405057c24 */ /* 0x001fe2000f8e0202 */
[----:B--2---:R-:W-:-:S04]  /*0070*/  ISETP.GE.AND P0, PT, R0, 0x1, PT ;  /* 0x000000010000780c */ /* 0x004fc80003f06270 */
[----:B-1----:R-:W-:-:S13]  /*0080*/  ISETP.GE.OR P0, PT, R5, UR5, !P0 ;  /* 0x0000000505007c0c */ /* 0x002fda000c706670 */
[----:B------:R-:W-:Y:S05]  /*0090*/  @P0 EXIT ;  /* 0x000000000000094d */ /* 0x000fea0003800000 */
[----:B------:R-:W0:Y:S01]  /*00a0*/  LDC R3, c[0x0][0x3a0] ;  /* 0x0000e800ff037b82 */ /* 0x000e220000000800 */
[----:B------:R-:W-:Y:S01]  /*00b0*/  HFMA2 R10, -RZ, RZ, 0.771484375, 0.21533203125 ;  /* 0x3a2c32e4ff0a7431 */ /* 0x000fe200000001ff */
[----:B------:R-:W1:Y:S01]  /*00c0*/  LDCU.64 UR12, c[0x0][0x358] ;  /* 0x00006b00ff0c77ac */ /* 0x000e620008000a00 */
[----:B------:R-:W-:Y:S02]  /*00d0*/  IMAD R5, R5, R0, RZ ;  /* 0x0000000005057224 */ /* 0x000fe400078e02ff */
[C---:B0-----:R-:W-:Y:S01]  /*00e0*/  FMUL R2, |R3|.reuse, 16777216 ;  /* 0x4b80000003027820 */ /* 0x041fe20000400200 */
[C---:B------:R-:W-:Y:S02]  /*00f0*/  FSETP.GEU.AND P0, PT, |R3|.reuse, 1.175494350822287508e-38, PT ;  /* 0x008000000300780b */ /* 0x040fe40003f0e200 */
[----:B------:R-:W-:Y:S02]  /*0100*/  FSETP.NEU.AND P2, PT, R3, 1, PT ;  /* 0x3f8000000300780b */ /* 0x000fe40003f4d000 */
[----:B------:R-:W-:-:S02]  /*0110*/  FSEL R2, R2, |R3|, !P0 ;  /* 0x4000000302027208 */ /* 0x000fc40004000000 */
[C---:B------:R-:W-:Y:S02]  /*0120*/  FSETP.NEU.AND P5, PT, |R3|.reuse, +INF , PT ;  /* 0x7f8000000300780b */ /* 0x040fe40003fad200 */
[----:B------:R-:W-:Y:S02]  /*0130*/  IADD3 R4, PT, PT, R2, -0x3f3504f3, RZ ;  /* 0xc0cafb0d02047810 */ /* 0x000fe40007ffe0ff */
[----:B------:R-:W-:Y:S02]  /*0140*/  FSETP.EQ.OR P5, PT, R3, RZ, !P5 ;  /* 0x000000ff0300720b */ /* 0x000fe40006fa2400 */
[----:B------:R-:W-:-:S04]  /*0150*/  LOP3.LUT R7, R4, 0xff800000, RZ, 0xc0, !PT ;  /* 0xff80000004077812 */ /* 0x000fc800078ec0ff */
[-C--:B------:R-:W-:Y:S02]  /*0160*/  IADD3 R2, PT, PT, R2, -R7.reuse, RZ ;  /* 0x8000000702027210 */ /* 0x080fe40007ffe0ff */
[----:B------:R-:W-:-:S03]  /*0170*/  I2FP.F32.S32 R7, R7 ;  /* 0x0000000700077245 */ /* 0x000fc60000201400 */
[C---:B------:R-:W-:Y:S01]  /*0180*/  FADD R6, R2.reuse, 1 ;  /* 0x3f80000002067421 */ /* 0x040fe20000000000 */
[----:B------:R-:W-:Y:S01]  /*0190*/  FADD R4, R2, -1 ;  /* 0xbf80000002047421 */ /* 0x000fe20000000000 */
[----:B------:R-:W-:-:S03]  /*01a0*/  FSEL R2, RZ, -24, P0 ;  /* 0xc1c00000ff027808 */ /* 0x000fc60000000000 */
[----:B------:R-:W-:Y:S01]  /*01b0*/  FADD R9, R4, R4 ;  /* 0x0000000404097221 */ /* 0x000fe20000000000 */
[----:B------:R-:W0:Y:S01]  /*01c0*/  MUFU.RCP R6, R6 ;  /* 0x0000000600067308 */ /* 0x000e220000001000 */
[----:B------:R-:W-:Y:S02]  /*01d0*/  FFMA R2, R7, 1.1920928955078125e-07, R2 ;  /* 0x3400000007027823 */ /* 0x000fe40000000002 */
[----:B0-----:R-:W-:-:S04]  /*01e0*/  FMUL R9, R6, R9 ;  /* 0x0000000906097220 */ /* 0x001fc80000400000 */
[----:B------:R-:W-:Y:S01]  /*01f0*/  FADD R8, R4, -R9 ;  /* 0x8000000904087221 */ /* 0x000fe20000000000 */
[CC--:B------:R-:W-:Y:S01]  /*0200*/  FMUL R7, R9.reuse, R9.reuse ;  /* 0x0000000909077220 */ /* 0x0c0fe20000400000 */
[----:B------:R-:W-:Y:S02]  /*0210*/  FFMA R13, R9, 1.4426950216293334961, R2 ;  /* 0x3fb8aa3b090d7823 */ /* 0x000fe40000000002 */
[----:B------:R-:W-:Y:S01]  /*0220*/  FADD R11, R8, R8 ;  /* 0x00000008080b7221 */ /* 0x000fe20000000000 */
[C---:B------:R-:W-:Y:S01]  /*0230*/  FFMA R8, R7.reuse, R10, 0.0032181653659790754318 ;  /* 0x3b52e7db07087423 */ /* 0x040fe2000000000a */
[----:B------:R-:W-:Y:S02]  /*0240*/  FADD R2, R2, -R13 ;  /* 0x8000000d02027221 */ /* 0x000fe40000000000 */
[----:B------:R-:W-:Y:S01]  /*0250*/  FFMA R11, R4, -R9, R11 ;  /* 0x80000009040b7223 */ /* 0x000fe2000000000b */
[----:B------:R-:W-:Y:S01]  /*0260*/  FFMA R8, R7, R8, 0.018033718690276145935 ;  /* 0x3c93bb7307087423 */ /* 0x000fe20000000008 */
[----:B------:R-:W-:-:S02]  /*0270*/  FFMA R2, R9, 1.4426950216293334961, R2 ;  /* 0x3fb8aa3b09027823 */ /* 0x000fc40000000002 */
[----:B------:R-:W-:Y:S01]  /*0280*/  FMUL R11, R6, R11 ;  /* 0x0000000b060b7220 */ /* 0x000fe20000400000 */
[----:B------:R-:W-:-:S03]  /*0290*/  FFMA R8, R7, R8, 0.12022458761930465698 ;  /* 0x3df6384f07087423 */ /* 0x000fc60000000008 */
[----:B------:R-:W-:Y:S01]  /*02a0*/  FFMA R2, R11, 1.4426950216293334961, R2 ;  /* 0x3fb8aa3b0b027823 */ /* 0x000fe20000000002 */
[----:B------:R-:W-:-:S03]  /*02b0*/  FMUL R8, R7, R8 ;  /* 0x0000000807087220 */ /* 0x000fc60000400000 */
[----:B------:R-:W-:Y:S01]  /*02c0*/  FFMA R2, R9, 1.9251366722983220825e-08, R2 ;  /* 0x32a55e3409027823 */ /* 0x000fe20000000002 */
[----:B------:R-:W-:-:S04]  /*02d0*/  FMUL R4, R8, 3 ;  /* 0x4040000008047820 */ /* 0x000fc80000400000 */
[----:B------:R-:W-:-:S04]  /*02e0*/  FFMA R11, R11, R4, R2 ;  /* 0x000000040b0b7223 */ /* 0x000fc80000000002 */
[----:B------:R-:W-:Y:S01]  /*02f0*/  FFMA R8, R9, R8, R11 ;  /* 0x0000000809087223 */ /* 0x000fe2000000000b */
[----:B------:R-:W-:-:S03]  /*0300*/  MOV R11, 0x391fcb8e ;  /* 0x391fcb8e000b7802 */ /* 0x000fc60000000f00 */
[----:B------:R-:W-:-:S04]  /*0310*/  FADD R2, R13, R8 ;  /* 0x000000080d027221 */ /* 0x000fc80000000000 */
[----:B------:R-:W-:Y:S01]  /*0320*/  FMUL R7, R2, 3 ;  /* 0x4040000002077820 */ /* 0x000fe20000400000 */
[----:B------:R-:W-:-:S03]  /*0330*/  FADD R13, -R13, R2 ;  /* 0x000000020d0d7221 */ /* 0x000fc60000000100 */
[----:B------:R-:W0:Y:S01]  /*0340*/  FRND R4, R7 ;  /* 0x0000000700047307 */ /* 0x000e220000201000 */
[----:B------:R-:W-:Y:S01]  /*0350*/  FADD R13, R8, -R13 ;  /* 0x8000000d080d7221 */ /* 0x000fe20000000000 */
[----:B------:R-:W-:Y:S01]  /*0360*/  FFMA R2, R2, 3, -R7 ;  /* 0x4040000002027823 */ /* 0x000fe20000000807 */
[----:B------:R-:W-:-:S03]  /*0370*/  FSETP.GEU.AND P1, PT, R7, RZ, PT ;  /* 0x000000ff0700720b */ /* 0x000fc60003f2e000 */
[----:B------:R-:W-:Y:S02]  /*0380*/  FFMA R2, R13, 3, R2 ;  /* 0x404000000d027823 */ /* 0x000fe40000000002 */
[----:B------:R-:W2:Y:S01]  /*0390*/  F2I.NTZ R6, R7 ;  /* 0x0000000700067305 */ /* 0x000ea20000203100 */
[----:B0-----:R-:W-:Y:S01]  /*03a0*/  FADD R9, R7, -R4 ;  /* 0x8000000407097221 */ /* 0x001fe20000000000 */
[----:B------:R-:W-:-:S03]  /*03b0*/  FSETP.GT.AND P0, PT, R4, RZ, PT ;  /* 0x000000ff0400720b */ /* 0x000fc60003f04000 */
[----:B------:R-:W-:-:S04]  /*03c0*/  FADD R2, R2, R9 ;  /* 0x0000000902027221 */ /* 0x000fc80000000000 */
[C---:B------:R-:W-:Y:S01]  /*03d0*/  FFMA R9, R2.reuse, R11, 0.0013391353422775864601 ;  /* 0x3aaf85ed02097423 */ /* 0x040fe2000000000b */
[----:B------:R-:W-:Y:S02]  /*03e0*/  SEL R11, RZ, 0x83000000, P0 ;  /* 0x83000000ff0b7807 */ /* 0x000fe40000000000 */
[----:B------:R-:W-:Y:S01]  /*03f0*/  FSETP.GT.AND P0, PT, |R7|, 152, PT ;  /* 0x431800000700780b */ /* 0x000fe20003f04200 */
[----:B------:R-:W-:Y:S01]  /*0400*/  FFMA R9, R2, R9, 0.0096188392490148544312 ;  /* 0x3c1d985602097423 */ /* 0x000fe20000000009 */
[----:B------:R-:W-:Y:S02]  /*0410*/  IADD3 R4, PT, PT, R11, 0x7f000000, RZ ;  /* 0x7f0000000b047810 */ /* 0x000fe40007ffe0ff */
[----:B--2---:R-:W-:Y:S01]  /*0420*/  LEA R11, R6, -R11, 0x17 ;  /* 0x8000000b060b7211 */ /* 0x004fe200078eb8ff */
[----:B------:R-:W-:-:S04]  /*0430*/  FFMA R9, R2, R9, 0.055503588169813156128 ;  /* 0x3d6357bb02097423 */ /* 0x000fc80000000009 */
[----:B------:R-:W-:-:S04]  /*0440*/  FFMA R9, R2, R9, 0.24022644758224487305 ;  /* 0x3e75fdec02097423 */ /* 0x000fc80000000009 */
[----:B------:R-:W-:-:S04]  /*0450*/  FFMA R9, R2, R9, 0.69314718246459960938 ;  /* 0x3f31721802097423 */ /* 0x000fc80000000009 */
[----:B------:R-:W-:-:S04]  /*0460*/  FFMA R9, R2, R9, 1 ;  /* 0x3f80000002097423 */ /* 0x000fc80000000009 */
[----:B------:R-:W-:-:S04]  /*0470*/  FMUL R4, R9, R4 ;  /* 0x0000000409047220 */ /* 0x000fc80000400000 */
[----:B------:R-:W-:Y:S01]  /*0480*/  FMUL R7, R4, R11 ;  /* 0x0000000b04077220 */ /* 0x000fe20000400000 */
[----:B------:R-:W-:Y:S01]  /*0490*/  @P0 FSEL R7, RZ, +INF , !P1 ;  /* 0x7f800000ff070808 */ /* 0x000fe20004800000 */
[----:B-1----:R-:W-:Y:S06]  /*04a0*/  @P2 BRA `(.L_x_0) ;  /* 0x00000014009c2947 */ /* 0x002fec0003800000 */
[C---:B------:R-:W-:Y:S02]  /*04b0*/  ISETP.GE.U32.AND P0, PT, R0.reuse, 0x8, PT ;  /* 0x000000080000780c */ /* 0x040fe40003f06070 */
[----:B------:R-:W-:Y:S02]  /*04c0*/  LOP3.LUT R7, R0, 0x7, RZ, 0xc0, !PT ;  /* 0x0000000700077812 */ /* 0x000fe400078ec0ff */
[----:B------:R-:W-:-:S09]  /*04d0*/  MOV R8, RZ ;  /* 0x000000ff00087202 */ /* 0x000fd20000000f00 */
[----:B------:R-:W-:Y:S05]  /*04e0*/  @!P0 BRA `(.L_x_1) ;  /* 0x0000000800c48947 */ /* 0x000fea0003800000 */
[----:B------:R-:W0:Y:S01]  /*04f0*/  LDCU.128 UR8, c[0x0][0x390] ;  /* 0x00007200ff0877ac */ /* 0x000e220008000c00 */
[----:B------:R-:W-:Y:S02]  /*0500*/  LOP3.LUT R8, R0, 0x7ffffff8, RZ, 0xc0, !PT ;  /* 0x7ffffff800087812 */ /* 0x000fe400078ec0ff */
[----:B------:R-:W-:Y:S01]  /*0510*/  MOV R2, R5 ;  /* 0x0000000500027202 */ /* 0x000fe20000000f00 */
[----:B------:R-:W1:Y:S01]  /*0520*/  LDCU.64 UR6, c[0x0][0x388] ;  /* 0x00007100ff0677ac */ /* 0x000e620008000a00 */
[----:B------:R-:W-:Y:S01]  /*0530*/  IADD3 R4, PT, PT, -R8, RZ, RZ ;  /* 0x000000ff08047210 */ /* 0x000fe20007ffe1ff */
[----:B------:R-:W2:Y:S01]  /*0540*/  LDCU UR14, c[0x0][0x3a4] ;  /* 0x00007480ff0e77ac */ /* 0x000ea20008000800 */
[----:B0-----:R-:W-:Y:S02]  /*0550*/  UIADD3 UR8, UP0, UPT, UR8, 0x10, URZ ;  /* 0x0000001008087890 */ /* 0x001fe4000ff1e0ff */
[----:B------:R-:W-:Y:S02]  /*0560*/  UIADD3 UR4, UP2, UPT, UR10, 0x10, URZ ;  /* 0x000000100a047890 */ /* 0x000fe4000ff5e0ff */
[----:B-1----:R-:W-:-:S02]  /*0570*/  UIADD3 UR6, UP1, UPT, UR6, 0x10, URZ ;  /* 0x0000001006067890 */ /* 0x002fc4000ff3e0ff */
[----:B------:R-:W-:Y:S02]  /*0580*/  UIADD3.X UR9, UPT, UPT, URZ, UR9, URZ, UP0, !UPT ;  /* 0x00000009ff097290 */ /* 0x000fe400087fe4ff */
[----:B------:R-:W-:Y:S02]  /*0590*/  UIADD3.X UR5, UPT, UPT, URZ, UR11, URZ, UP2, !UPT ;  /* 0x0000000bff057290 */ /* 0x000fe400097fe4ff */
[----:B--2---:R-:W-:-:S12]  /*05a0*/  UIADD3.X UR7, UPT, UPT, URZ, UR7, URZ, UP1, !UPT ;  /* 0x00000007ff077290 */ /* 0x004fd80008ffe4ff */
.L_x_18:
[----:B------:R-:W-:Y:S02]  /*05b0*/  MOV R14, UR6 ;  /* 0x00000006000e7c02 */ /* 0x000fe40008000f00 */
[----:B------:R-:W-:-:S03]  /*05c0*/  MOV R15, UR7 ;  /* 0x00000007000f7c02 */ /* 0x000fc60008000f00 */
[----:B------:R-:W-:-:S05]  /*05d0*/  IMAD.WIDE R14, R2, 0x4, R14 ;  /* 0x00000004020e7825 */ /* 0x000fca00078e020e */
[----:B0-----:R-:W2:Y:S01]  /*05e0*/  LDG.E R0, desc[UR12][R14.64+-0x10] ;  /* 0xfffff00c0e007981 */ /* 0x001ea2000c1e1900 */
[----:B------:R-:W-:Y:S02]  /*05f0*/  MOV R16, UR8 ;  /* 0x0000000800107c02 */ /* 0x000fe40008000f00 */
[----:B------:R-:W-:-:S03]  /*0600*/  MOV R17, UR9 ;  /* 0x0000000900117c02 */ /* 0x000fc60008000f00 */
[----:B------:R-:W-:-:S05]  /*0610*/  IMAD.WIDE R16, R2, 0x4, R16 ;  /* 0x0000000402107825 */ /* 0x000fca00078e0210 */
[----:B------:R-:W3:Y:S01]  /*0620*/  LDG.E R3, desc[UR12][R16.64+-0x10] ;  /* 0xfffff00c10037981 */ /* 0x000ee2000c1e1900 */
[----:B------:R-:W-:Y:S01]  /*0630*/  HFMA2 R6, -RZ, RZ, 1.875, 0 ;  /* 0x3f800000ff067431 */ /* 0x000fe200000001ff */
[----:B------:R-:W-:Y:S01]  /*0640*/  MOV R10, UR4 ;  /* 0x00000004000a7c02 */ /* 0x000fe20008000f00 */
[----:B------:R-:W-:Y:S01]  /*0650*/  BSSY.RECONVERGENT B2, `(.L_x_2) ;  /* 0x0000012000027945 */ /* 0x000fe20003800200 */
[----:B------:R-:W-:Y:S02]  /*0660*/  MOV R11, UR5 ;  /* 0x00000005000b7c02 */ /* 0x000fe40008000f00 */
[----:B------:R-:W-:Y:S01]  /*0670*/  IADD3 R4, PT, PT, R4, 0x8, RZ ;  /* 0x0000000804047810 */ /* 0x000fe20007ffe0ff */
[----:B------:R-:W-:-:S03]  /*0680*/  IMAD.WIDE R10, R2, 0x4, R10 ;  /* 0x00000004020a7825 */ /* 0x000fc600078e020a */
[----:B------:R-:W-:Y:S01]  /*0690*/  ISETP.NE.AND P4, PT, R4, RZ, PT ;  /* 0x000000ff0400720c */ /* 0x000fe20003f85270 */
[----:B--2---:R-:W-:-:S04]  /*06a0*/  FADD R12, R0, UR14 ;  /* 0x0000000e000c7e21 */ /* 0x004fc80008000000 */
[----:B------:R-:W0:Y:S01]  /*06b0*/  MUFU.RCP R0, R12 ;  /* 0x0000000c00007308 */ /* 0x000e220000001000 */
[----:B---3--:R-:W-:-:S07]  /*06c0*/  FFMA R3, R3, -3, R6 ;  /* 0xc040000003037823 */ /* 0x008fce0000000006 */
[----:B------:R-:W1:Y:S01]  /*06d0*/  FCHK P0, R3, R12 ;  /* 0x0000000c03007302 */ /* 0x000e620000000000 */
[----:B0-----:R-:W-:-:S04]  /*06e0*/  FFMA R9, -R12, R0, 1 ;  /* 0x3f8000000c097423 */ /* 0x001fc80000000100 */
[----:B------:R-:W-:-:S04]  /*06f0*/  FFMA R0, R0, R9, R0 ;  /* 0x0000000900007223 */ /* 0x000fc80000000000 */
[----:B------:R-:W-:-:S04]  /*0700*/  FFMA R9, R3, R0, RZ ;  /* 0x0000000003097223 */ /* 0x000fc800000000ff */
[----:B------:R-:W-:-:S04]  /*0710*/  FFMA R6, -R12, R9, R3 ;  /* 0x000000090c067223 */ /* 0x000fc80000000103 */
[----:B------:R-:W-:Y:S01]  /*0720*/  FFMA R0, R0, R6, R9 ;  /* 0x0000000600007223 */ /* 0x000fe20000000009 */
[----:B-1----:R-:W-:Y:S06]  /*0730*/  @!P0 BRA `(.L_x_3) ;  /* 0x00000000000c8947 */ /* 0x002fec0003800000 */
[----:B------:R-:W-:Y:S02]  /*0740*/  MOV R0, R12 ;  /* 0x0000000c00007202 */ /* 0x000fe40000000f00 */
[----:B------:R-:W-:-:S07]  /*0750*/  MOV R6, 0x770 ;  /* 0x0000077000067802 */ /* 0x000fce0000000f00 */
[----:B------:R-:W-:Y:S05]  /*0760*/  CALL.REL.NOINC `($__internal_0_$__cuda_sm3x_div_rn_noftz_f32_slowpath) ;  /* 0x0000002400307944 */ /* 0x000fea0003c00000 */
.L_x_3:
[----:B------:R-:W-:Y:S05]  /*0770*/  BSYNC.RECONVERGENT B2 ;  /* 0x0000000000027941 */ /* 0x000fea0003800200 */
.L_x_2:
[----:B------:R0:W-:Y:S04]  /*0780*/  STG.E desc[UR12][R10.64+-0x10], R0 ;  /* 0xfffff0000a007986 */ /* 0x0001e8000c10190c */
[----:B------:R-:W2:Y:S04]  /*0790*/  LDG.E R6, desc[UR12][R14.64+-0xc] ;  /* 0xfffff40c0e067981 */ /* 0x000ea8000c1e1900 */
[----:B------:R-:W3:Y:S01]  /*07a0*/  LDG.E R3, desc[UR12][R16.64+-0xc] ;  /* 0xfffff40c10037981 */ /* 0x000ee2000c1e1900 */
[----:B------:R-:W-:Y:S01]  /*07b0*/  MOV R18, 0x3f800000 ;  /* 0x3f80000000127802 */ /* 0x000fe20000000f00 */
[----:B------:R-:W-:Y:S01]  /*07c0*/  BSSY.RECONVERGENT B2, `(.L_x_4) ;  /* 0x000000e000027945 */ /* 0x000fe20003800200 */
[----:B--2---:R-:W-:-:S04]  /*07d0*/  FADD R12, R6, UR14 ;  /* 0x0000000e060c7e21 */ /* 0x004fc80008000000 */
[----:B------:R-:W1:Y:S01]  /*07e0*/  MUFU.RCP R6, R12 ;  /* 0x0000000c00067308 */ /* 0x000e620000001000 */
[----:B---3--:R-:W-:-:S07]  /*07f0*/  FFMA R3, R3, -3, R18 ;  /* 0xc040000003037823 */ /* 0x008fce0000000012 */
[----:B------:R-:W2:Y:S01]  /*0800*/  FCHK P0, R3, R12 ;  /* 0x0000000c03007302 */ /* 0x000ea20000000000 */
[----:B-1----:R-:W-:-:S04]  /*0810*/  FFMA R9, -R12, R6, 1 ;  /* 0x3f8000000c097423 */ /* 0x002fc80000000106 */
[----:B------:R-:W-:-:S04]  /*0820*/  FFMA R6, R6, R9, R6 ;  /* 0x0000000906067223 */ /* 0x000fc80000000006 */
[----:B------:R-:W-:-:S04]  /*0830*/  FFMA R9, R3, R6, RZ ;  /* 0x0000000603097223 */ /* 0x000fc800000000ff */
[----:B0-----:R-:W-:-:S04]  /*0840*/  FFMA R0, -R12, R9, R3 ;  /* 0x000000090c007223 */ /* 0x001fc80000000103 */
[----:B------:R-:W-:Y:S01]  /*0850*/  FFMA R0, R6, R0, R9 ;  /* 0x0000000006007223 */ /* 0x000fe20000000009 */
[----:B--2---:R-:W-:Y:S06]  /*0860*/  @!P0 BRA `(.L_x_5) ;  /* 0x00000000000c8947 */ /* 0x004fec0003800000 */
[----:B------:R-:W-:Y:S02]  /*0870*/  MOV R0, R12 ;  /* 0x0000000c00007202 */ /* 0x000fe40000000f00 */
[----:B------:R-:W-:-:S07]  /*0880*/  MOV R6, 0x8a0 ;  /* 0x000008a000067802 */ /* 0x000fce0000000f00 */
[----:B------:R-:W-:Y:S05]  /*0890*/  CALL.REL.NOINC `($__internal_0_$__cuda_sm3x_div_rn_noftz_f32_slowpath) ;  /* 0x0000002000e47944 */ /* 0x000fea0003c00000 */
.L_x_5:
[----:B------:R-:W-:Y:S05]  /*08a0*/  BSYNC.RECONVERGENT B2 ;  /* 0x0000000000027941 */ /* 0x000fea0003800200 */
.L_x_4:
[----:B------:R0:W-:Y:S04]  /*08b0*/  STG.E desc[UR12][R10.64+-0xc], R0 ;  /* 0xfffff4000a007986 */ /* 0x0001e8000c10190c */
[----:B------:R-:W2:Y:S04]  /*08c0*/  LDG.E R6, desc[UR12][R14.64+-0x8] ;  /* 0xfffff80c0e067981 */ /* 0x000ea8000c1e1900 */
[----:B------:R-:W3:Y:S01]  /*08d0*/  LDG.E R3, desc[UR12][R16.64+-0x8] ;  /* 0xfffff80c10037981 */ /* 0x000ee2000c1e1900 */
[----:B------:R-:W-:Y:S01]  /*08e0*/  HFMA2 R18, -RZ, RZ, 1.875, 0 ;  /* 0x3f800000ff127431 */ /* 0x000fe200000001ff */
        /* <DEDUP_REMOVED lines=14> */
.L_x_7:
[----:B------:R-:W-:Y:S05]  /*09d0*/  BSYNC.RECONVERGENT B2 ;  /* 0x0000000000027941 */ /* 0x000fea0003800200 */
.L_x_6:
        /* <DEDUP_REMOVED lines=18> */
.L_x_9:
[----:B------:R-:W-:Y:S05]  /*0b00*/  BSYNC.RECONVERGENT B2 ;  /* 0x0000000000027941 */ /* 0x000fea0003800200 */
.L_x_8:
        /* <DEDUP_REMOVED lines=18> */
.L_x_11:
[----:B------:R-:W-:Y:S05]  /*0c30*/  BSYNC.RECONVERGENT B2 ;  /* 0x0000000000027941 */ /* 0x000fea0003800200 */
.L_x_10:
        /* <DEDUP_REMOVED lines=18> */
.L_x_13:
[----:B------:R-:W-:Y:S05]  /*0d60*/  BSYNC.RECONVERGENT B2 ;  /* 0x0000000000027941 */ /* 0x000fea0003800200 */
.L_x_12:
        /* <DEDUP_REMOVED lines=18> */
.L_x_15:
[----:B------:R-:W-:Y:S05]  /*0e90*/  BSYNC.RECONVERGENT B2 ;  /* 0x0000000000027941 */ /* 0x000fea0003800200 */
.L_x_14:
        /* <DEDUP_REMOVED lines=18> */
.L_x_17:
[----:B------:R-:W-:Y:S05]  /*0fc0*/  BSYNC.RECONVERGENT B2 ;  /* 0x0000000000027941 */ /* 0x000fea0003800200 */
.L_x_16:
[----:B------:R0:W-:Y:S01]  /*0fd0*/  STG.E desc[UR12][R10.64+0xc], R0 ;  /* 0x00000c000a007986 */ /* 0x0001e2000c10190c */
[----:B------:R-:W-:Y:S01]  /*0fe0*/  IADD3 R2, PT, PT, R2, 0x8, RZ ;  /* 0x0000000802027810 */ /* 0x000fe20007ffe0ff */
[----:B------:R-:W-:Y:S06]  /*0ff0*/  @P4 BRA `(.L_x_18) ;  /* 0xfffffff4006c4947 */ /* 0x000fec000383ffff */
.L_x_1:
[----:B------:R-:W-:-:S13]  /*1000*/  ISETP.NE.AND P0, PT, R7, RZ, PT ;  /* 0x000000ff0700720c */ /* 0x000fda0003f05270 */
[----:B------:R-:W-:Y:S05]  /*1010*/  @!P0 EXIT ;  /* 0x000000000000894d */ /* 0x000fea0003800000 */
[----:B------:R-:W1:Y:S01]  /*1020*/  LDCU UR4, c[0x0][0x3a8] ;  /* 0x00007500ff0477ac */ /* 0x000e620008000800 */
[----:B------:R-:W-:Y:S01]  /*1030*/  ISETP.GE.U32.AND P0, PT, R7, 0x4, PT ;  /* 0x000000040700780c */ /* 0x000fe20003f06070 */
[----:B-1----:R-:W-:-:S12]  /*1040*/  ULOP3.LUT UR4, UR4, 0x3, URZ, 0xc0, !UPT ;  /* 0x0000000304047892 */ /* 0x002fd8000f8ec0ff */
[----:B------:R-:W-:Y:S05]  /*1050*/  @!P0 BRA `(.L_x_19) ;  /* 0x0000000400608947 */ /* 0x000fea0003800000 */
[----:B0-----:R-:W0:Y:S01]  /*1060*/  LDC.64 R10, c[0x0][0x388] ;  /* 0x0000e200ff0a7b82 */ /* 0x001e220000000a00 */
[----:B------:R-:W-:Y:S01]  /*1070*/  IADD3 R2, PT, PT, R5, R8, RZ ;  /* 0x0000000805027210 */ /* 0x000fe20007ffe0ff */
[----:B------:R-:W1:Y:S06]  /*1080*/  LDCU UR5, c[0x0][0x3a4] ;  /* 0x00007480ff0577ac */ /* 0x000e6c0008000800 */
[----:B------:R-:W2:Y:S01]  /*1090*/  LDC.64 R14, c[0x0][0x390] ;  /* 0x0000e400ff0e7b82 */ /* 0x000ea20000000a00 */
[----:B0-----:R-:W-:-:S05]  /*10a0*/  IMAD.WIDE R10, R2, 0x4, R10 ;  /* 0x00000004020a7825 */ /* 0x001fca00078e020a */
[----:B------:R-:W1:Y:S01]  /*10b0*/  LDG.E R0, desc[UR12][R10.64] ;  /* 0x0000000c0a007981 */ /* 0x000e62000c1e1900 */
[----:B--2---:R-:W-:-:S05]  /*10c0*/  IMAD.WIDE R14, R2, 0x4, R14 ;  /* 0x00000004020e7825 */ /* 0x004fca00078e020e */
[----:B------:R-:W2:Y:S01]  /*10d0*/  LDG.E R3, desc[UR12][R14.64] ;  /* 0x0000000c0e037981 */ /* 0x000ea2000c1e1900 */
[----:B------:R-:W-:Y:S01]  /*10e0*/  HFMA2 R4, -RZ, RZ, 1.875, 0 ;  /* 0x3f800000ff047431 */ /* 0x000fe200000001ff */
[----:B------:R-:W-:Y:S01]  /*10f0*/  BSSY.RECONVERGENT B2, `(.L_x_20) ;  /* 0x000000e000027945 */ /* 0x000fe20003800200 */
[----:B-1----:R-:W-:-:S04]  /*1100*/  FADD R6, R0, UR5 ;  /* 0x0000000500067e21 */ /* 0x002fc80008000000 */
[----:B------:R-:W0:Y:S01]  /*1110*/  MUFU.RCP R0, R6 ;  /* 0x0000000600007308 */ /* 0x000e220000001000 */
[----:B--2---:R-:W-:-:S07]  /*1120*/  FFMA R3, R3, -3, R4 ;  /* 0xc040000003037823 */ /* 0x004fce0000000004 */
        /* <DEDUP_REMOVED lines=10> */
.L_x_21:
[----:B------:R-:W-:Y:S05]  /*11d0*/  BSYNC.RECONVERGENT B2 ;  /* 0x0000000000027941 */ /* 0x000fea0003800200 */
.L_x_20:
[----:B------:R-:W0:Y:S01]  /*11e0*/  LDC.64 R16, c[0x0][0x398] ;  /* 0x0000e600ff107b82 */ /* 0x000e220000000a00 */
[----:B------:R-:W1:Y:S01]  /*11f0*/  LDCU UR5, c[0x0][0x3a4] ;  /* 0x00007480ff0577ac */ /* 0x000e620008000800 */
[----:B0-----:R-:W-:-:S05]  /*1200*/  IMAD.WIDE R16, R2, 0x4, R16 ;  /* 0x0000000402107825 */ /* 0x001fca00078e0210 */
[----:B------:R0:W-:Y:S04]  /*1210*/  STG.E desc[UR12][R16.64], R0 ;  /* 0x0000000010007986 */ /* 0x0001e8000c10190c */
[----:B------:R-:W1:Y:S04]  /*1220*/  LDG.E R2, desc[UR12][R10.64+0x4] ;  /* 0x0000040c0a027981 */ /* 0x000e68000c1e1900 */
[----:B------:R-:W2:Y:S01]  /*1230*/  LDG.E R3, desc[UR12][R14.64+0x4] ;  /* 0x0000040c0e037981 */ /* 0x000ea2000c1e1900 */
[----:B------:R-:W-:Y:S01]  /*1240*/  MOV R6, 0x3f800000 ;  /* 0x3f80000000067802 */ /* 0x000fe20000000f00 */
[----:B------:R-:W-:Y:S01]  /*1250*/  BSSY.RECONVERGENT B2, `(.L_x_22) ;  /* 0x000000e000027945 */ /* 0x000fe20003800200 */
[----:B-1----:R-:W-:-:S04]  /*1260*/  FADD R4, R2, UR5 ;  /* 0x0000000502047e21 */ /* 0x002fc80008000000 */
[----:B------:R-:W1:Y:S01]  /*1270*/  MUFU.RCP R2, R4 ;  /* 0x0000000400027308 */ /* 0x000e620000001000 */
[----:B--2---:R-:W-:-:S07]  /*1280*/  FFMA R3, R3, -3, R6 ;  /* 0xc040000003037823 */ /* 0x004fce0000000006 */
        /* <DEDUP_REMOVED lines=10> */
.L_x_23:
[----:B------:R-:W-:Y:S05]  /*1330*/  BSYNC.RECONVERGENT B2 ;  /* 0x0000000000027941 */ /* 0x000fea0003800200 */
.L_x_22:
[----:B------:R0:W-:Y:S01]  /*1340*/  STG.E desc[UR12][R16.64+0x4], R0 ;  /* 0x0000040010007986 */ /* 0x0001e2000c10190c */
[----:B------:R-:W1:Y:S03]  /*1350*/  LDCU UR5, c[0x0][0x3a4] ;  /* 0x00007480ff0577ac */ /* 0x000e660008000800 */
[----:B------:R-:W1:Y:S04]  /*1360*/  LDG.E R2, desc[UR12][R10.64+0x8] ;  /* 0x0000080c0a027981 */ /* 0x000e68000c1e1900 */
[----:B------:R-:W2:Y:S01]  /*1370*/  LDG.E R3, desc[UR12][R14.64+0x8] ;  /* 0x0000080c0e037981 */ /* 0x000ea2000c1e1900 */
[----:B------:R-:W-:Y:S01]  /*1380*/  HFMA2 R6, -RZ, RZ, 1.875, 0 ;  /* 0x3f800000ff067431 */ /* 0x000fe200000001ff */
        /* <DEDUP_REMOVED lines=14> */
.L_x_25:
[----:B------:R-:W-:Y:S05]  /*1470*/  BSYNC.RECONVERGENT B2 ;  /* 0x0000000000027941 */ /* 0x000fea0003800200 */
.L_x_24:
[----:B------:R0:W-:Y:S01]  /*1480*/  STG.E desc[UR12][R16.64+0x8], R0 ;  /* 0x0000080010007986 */ /* 0x0001e2000c10190c */
[----:B------:R-:W1:Y:S03]  /*1490*/  LDCU UR5, c[0x0][0x3a4] ;  /* 0x00007480ff0577ac */ /* 0x000e660008000800 */
        /* <DEDUP_REMOVED lines=17> */
.L_x_27:
[----:B------:R-:W-:Y:S05]  /*15b0*/  BSYNC.RECONVERGENT B2 ;  /* 0x0000000000027941 */ /* 0x000fea0003800200 */
.L_x_26:
[----:B------:R1:W-:Y:S01]  /*15c0*/  STG.E desc[UR12][R16.64+0xc], R0 ;  /* 0x00000c0010007986 */ /* 0x0003e2000c10190c */
[----:B------:R-:W-:-:S07]  /*15d0*/  IADD3 R8, PT, PT, R8, 0x4, RZ ;  /* 0x0000000408087810 */ /* 0x000fce0007ffe0ff */
.L_x_19:
[----:B------:R-:W-:-:S13]  /*15e0*/  ISETP.NE.AND P0, PT, RZ, UR4, PT ;  /* 0x00000004ff007c0c */ /* 0x000fda000bf05270 */
[----:B------:R-:W-:Y:S05]  /*15f0*/  @!P0 EXIT ;  /* 0x000000000000894d */ /* 0x000fea0003800000 */
[----:B------:R-:W-:-:S09]  /*1600*/  UISETP.NE.AND UP0, UPT, UR4, 0x1, UPT ;  /* 0x000000010400788c */ /* 0x000fd2000bf05270 */
[----:B------:R-:W-:Y:S05]  /*1610*/  BRA.U !UP0, `(.L_x_28) ;  /* 0x0000000108c07547 */ /* 0x000fea000b800000 */
[----:B0-----:R-:W0:Y:S01]  /*1620*/  LDC.64 R10, c[0x0][0x388] ;  /* 0x0000e200ff0a7b82 */ /* 0x001e220000000a00 */
[----:B------:R-:W-:Y:S01]  /*1630*/  IADD3 R2, PT, PT, R5, R8, RZ ;  /* 0x0000000805027210 */ /* 0x000fe20007ffe0ff */
[----:B------:R-:W2:Y:S06]  /*1640*/  LDCU UR4, c[0x0][0x3a4] ;  /* 0x00007480ff0477ac */ /* 0x000eac0008000800 */
[----:B------:R-:W3:Y:S01]  /*1650*/  LDC.64 R14, c[0x0][0x390] ;  /* 0x0000e400ff0e7b82 */ /* 0x000ee20000000a00 */
[----:B0-----:R-:W-:-:S05]  /*1660*/  IMAD.WIDE R10, R2, 0x4, R10 ;  /* 0x00000004020a7825 */ /* 0x001fca00078e020a */
[----:B-1----:R-:W2:Y:S01]  /*1670*/  LDG.E R0, desc[UR12][R10.64] ;  /* 0x0000000c0a007981 */ /* 0x002ea2000c1e1900 */
[----:B---3--:R-:W-:-:S05]  /*1680*/  IMAD.WIDE R14, R2, 0x4, R14 ;  /* 0x00000004020e7825 */ /* 0x008fca00078e020e */
[----:B------:R-:W3:Y:S01]  /*1690*/  LDG.E R3, desc[UR12][R14.64] ;  /* 0x0000000c0e037981 */ /* 0x000ee2000c1e1900 */
[----:B------:R-:W-:Y:S01]  /*16a0*/  HFMA2 R4, -RZ, RZ, 1.875, 0 ;  /* 0x3f800000ff047431 */ /* 0x000fe200000001ff */
[----:B------:R-:W-:Y:S01]  /*16b0*/  BSSY.RECONVERGENT B2, `(.L_x_29) ;  /* 0x000000e000027945 */ /* 0x000fe20003800200 */
        /* <DEDUP_REMOVED lines=13> */
.L_x_30:
[----:B------:R-:W-:Y:S05]  /*1790*/  BSYNC.RECONVERGENT B2 ;  /* 0x0000000000027941 */ /* 0x000fea0003800200 */
.L_x_29:
        /* <DEDUP_REMOVED lines=21> */
.L_x_32:
[----:B------:R-:W-:Y:S05]  /*18f0*/  BSYNC.RECONVERGENT B2 ;  /* 0x0000000000027941 */ /* 0x000fea0003800200 */
.L_x_31:
[----:B------:R2:W-:Y:S01]  /*1900*/  STG.E desc[UR12][R16.64+0x4], R0 ;  /* 0x0000040010007986 */ /* 0x0005e2000c10190c */
[----:B------:R-:W-:-:S07]  /*1910*/  IADD3 R8, PT, PT, R8, 0x2, RZ ;  /* 0x0000000208087810 */ /* 0x000fce0007ffe0ff */
.L_x_28:
[----:B012---:R-:W0:Y:S02]  /*1920*/  LDC R0, c[0x0][0x3a8] ;  /* 0x0000ea00ff007b82 */ /* 0x007e240000000800 */
[----:B0-----:R-:W-:-:S04]  /*1930*/  LOP3.LUT R0, R0, 0x1, RZ, 0xc0, !PT ;  /* 0x0000000100007812 */ /* 0x001fc800078ec0ff */
[----:B------:R-:W-:-:S13]  /*1940*/  ISETP.NE.U32.AND P0, PT, R0, 0x1, PT ;  /* 0x000000010000780c */ /* 0x000fda0003f05070 */
[----:B------:R-:W-:Y:S05]  /*1950*/  @P0 EXIT ;  /* 0x000000000000094d */ /* 0x000fea0003800000 */
[----:B------:R-:W0:Y:S01]  /*1960*/  LDC.64 R2, c[0x0][0x388] ;  /* 0x0000e200ff027b82 */ /* 0x000e220000000a00 */
[----:B------:R-:W-:Y:S01]  /*1970*/  IADD3 R5, PT, PT, R5, R8, RZ ;  /* 0x0000000805057210 */ /* 0x000fe20007ffe0ff */
[----:B------:R-:W1:Y:S06]  /*1980*/  LDCU UR4, c[0x0][0x3a4] ;  /* 0x00007480ff0477ac */ /* 0x000e6c0008000800 */
[----:B------:R-:W2:Y:S01]  /*1990*/  LDC.64 R6, c[0x0][0x390] ;  /* 0x0000e400ff067b82 */ /* 0x000ea20000000a00 */
[----:B0-----:R-:W-:-:S06]  /*19a0*/  IMAD.WIDE R8, R5, 0x4, R2 ;  /* 0x0000000405087825 */ /* 0x001fcc00078e0202 */
        /* <DEDUP_REMOVED lines=18> */
.L_x_34:
[----:B------:R-:W-:Y:S05]  /*1ad0*/  BSYNC.RECONVERGENT B2 ;  /* 0x0000000000027941 */ /* 0x000fea0003800200 */
.L_x_33:
[----:B------:R-:W0:Y:S02]  /*1ae0*/  LDC.64 R2, c[0x0][0x398] ;  /* 0x0000e600ff027b82 */ /* 0x000e240000000a00 */
[----:B0-----:R-:W-:-:S05]  /*1af0*/  IMAD.WIDE R2, R5, 0x4, R2 ;  /* 0x0000000405027825 */ /* 0x001fca00078e0202 */
[----:B------:R-:W-:Y:S01]  /*1b00*/  STG.E desc[UR12][R2.64], R0 ;  /* 0x0000000002007986 */ /* 0x000fe2000c10190c */
[----:B------:R-:W-:Y:S05]  /*1b10*/  EXIT ;  /* 0x000000000000794d */ /* 0x000fea0003800000 */
.L_x_0:
[C---:B------:R-:W-:Y:S01]  /*1b20*/  FSETP.GEU.AND P0, PT, R3.reuse, RZ, PT ;  /* 0x000000ff0300720b */ /* 0x040fe20003f0e000 */
[C---:B------:R-:W-:Y:S01]  /*1b30*/  FADD R4, R3.reuse, 3 ;  /* 0x4040000003047421 */ /* 0x040fe20000000000 */
[----:B------:R-:W-:-:S11]  /*1b40*/  FADD R2, R3, R3 ;  /* 0x0000000303027221 */ /* 0x000fd60000000000 */
[----:B------:R-:W-:Y:S05]  /*1b50*/  @P0 BRA `(.L_x_35) ;  /* 0x00000008000c0947 */ /* 0x000fea0003800000 */
[C---:B------:R-:W-:Y:S02]  /*1b60*/  ISETP.GE.U32.AND P0, PT, R0.reuse, 0x4, PT ;  /* 0x000000040000780c */ /* 0x040fe40003f06070 */
[----:B------:R-:W-:Y:S02]  /*1b70*/  LOP3.LUT R11, R0, 0x3, RZ, 0xc0, !PT ;  /* 0x00000003000b7812 */ /* 0x000fe400078ec0ff */
[----:B------:R-:W-:-:S09]  /*1b80*/  MOV R12, RZ ;  /* 0x000000ff000c7202 */ /* 0x000fd20000000f00 */
[----:B------:R-:W-:Y:S05]  /*1b90*/  @!P0 BRA `(.L_x_36) ;  /* 0x0000000400648947 */ /* 0x000fea0003800000 */
[----:B------:R-:W0:Y:S01]  /*1ba0*/  LDC.64 R14, c[0x0][0x388] ;  /* 0x0000e200ff0e7b82 */ /* 0x000e220000000a00 */
[----:B------:R-:W-:Y:S01]  /*1bb0*/  FSETP.NAN.AND P0, PT, |R3|, |R3|, PT ;  /* 0x400000030300720b */ /* 0x000fe20003f08200 */
[----:B------:R-:W1:Y:S01]  /*1bc0*/  LDCU UR4, c[0x0][0x3a4] ;  /* 0x00007480ff0477ac */ /* 0x000e620008000800 */
[----:B------:R-:W-:Y:S02]  /*1bd0*/  FSEL R9, R2, -R7, P5 ;  /* 0x8000000702097208 */ /* 0x000fe40002800000 */
[----:B------:R-:W-:Y:S02]  /*1be0*/  LOP3.LUT R12, R0, 0x7ffffffc, RZ, 0xc0, !PT ;  /* 0x7ffffffc000c7812 */ /* 0x000fe400078ec0ff */
[----:B------:R-:W-:Y:S01]  /*1bf0*/  MOV R10, R5 ;  /* 0x00000005000a7202 */ /* 0x000fe20000000f00 */
[----:B------:R-:W2:Y:S01]  /*1c00*/  LDC.64 R16, c[0x0][0x390] ;  /* 0x0000e400ff107b82 */ /* 0x000ea20000000a00 */
[----:B------:R-:W-:Y:S02]  /*1c10*/  FSEL R9, R4, R9, P0 ;  /* 0x0000000904097208 */ /* 0x000fe40000000000 */
[----:B------:R-:W-:-:S05]  /*1c20*/  IADD3 R8, PT, PT, -R12, RZ, RZ ;  /* 0x000000ff0c087210 */ /* 0x000fca0007ffe1ff */
[----:B------:R-:W3:Y:S02]  /*1c30*/  LDC.64 R18, c[0x0][0x398] ;  /* 0x0000e600ff127b82 */ /* 0x000ee40000000a00 */
.L_x_45:
[----:B0-----:R-:W-:-:S05]  /*1c40*/  IMAD.WIDE R20, R10, 0x4, R14 ;  /* 0x000000040a147825 */ /* 0x001fca00078e020e */
[----:B------:R-:W1:Y:S01]  /*1c50*/  LDG.E R3, desc[UR12][R20.64] ;  /* 0x0000000c14037981 */ /* 0x000e62000c1e1900 */
[----:B--2---:R-:W-:-:S05]  /*1c60*/  IMAD.WIDE R22, R10, 0x4, R16 ;  /* 0x000000040a167825 */ /* 0x004fca00078e0210 */
[----:B----4-:R-:W2:Y:S01]  /*1c70*/  LDG.E R0, desc[UR12][R22.64] ;  /* 0x0000000c16007981 */ /* 0x010ea2000c1e1900 */
[----:B------:R-:W-:Y:S01]  /*1c80*/  IADD3 R8, PT, PT, R8, 0x4, RZ ;  /* 0x0000000408087810 */ /* 0x000fe20007ffe0ff */
[----:B------:R-:W-:Y:S01]  /*1c90*/  BSSY.RECONVERGENT B2, `(.L_x_37) ;  /* 0x0000010000027945 */ /* 0x000fe20003800200 */
[----:B---3--:R-:W-:Y:S02]  /*1ca0*/  IMAD.WIDE R24, R10, 0x4, R18 ;  /* 0x000000040a187825 */ /* 0x008fe400078e0212 */
[----:B------:R-:W-:Y:S02]  /*1cb0*/  ISETP.NE.AND P4, PT, R8, RZ, PT ;  /* 0x000000ff0800720c */ /* 0x000fe40003f85270 */
        /* <DEDUP_REMOVED lines=13> */
.L_x_38:
[----:B------:R-:W-:Y:S05]  /*1d90*/  BSYNC.RECONVERGENT B2 ;  /* 0x0000000000027941 */ /* 0x000fea0003800200 */
.L_x_37:
[----:B------:R0:W-:Y:S04]  /*1da0*/  STG.E desc[UR12][R24.64], R0 ;  /* 0x0000000018007986 */ /* 0x0001e8000c10190c */
[----:B------:R-:W2:Y:S04]  /*1db0*/  LDG.E R3, desc[UR12][R20.64+0x4] ;  /* 0x0000040c14037981 */ /* 0x000ea8000c1e1900 */
[----:B------:R-:W3:Y:S01]  /*1dc0*/  LDG.E R6, desc[UR12][R22.64+0x4] ;  /* 0x0000040c16067981 */ /* 0x000ee2000c1e1900 */
        /* <DEDUP_REMOVED lines=8> */
[----:B------:R-:W-:-:S04]  /*1e50*/  FFMA R6, -R28, R13, R3 ;  /* 0x0000000d1c067223 */ /* 0x000fc80000000103 */
[----:B0-----:R-:W-:Y:S01]  /*1e60*/  FFMA R0, R26, R6, R13 ;  /* 0x000000061a007223 */ /* 0x001fe2000000000d */
[----:B--2---:R-:W-:Y:S06]  /*1e70*/  @!P0 BRA `(.L_x_40) ;  /* 0x00000000000c8947 */ /* 0x004fec0003800000 */
[----:B------:R-:W-:Y:S02]  /*1e80*/  MOV R0, R28 ;  /* 0x0000001c00007202 */ /* 0x000fe40000000f00 */
[----:B------:R-:W-:-:S07]  /*1e90*/  MOV R6, 0x1eb0 ;  /* 0x00001eb000067802 */ /* 0x000fce0000000f00 */
[----:B------:R-:W-:Y:S05]  /*1ea0*/  CALL.REL.NOINC `($__internal_0_$__cuda_sm3x_div_rn_noftz_f32_slowpath) ;  /* 0x0000000c00607944 */ /* 0x000fea0003c00000 */
.L_x_40:
[----:B------:R-:W-:Y:S05]  /*1eb0*/  BSYNC.RECONVERGENT B2 ;  /* 0x0000000000027941 */ /* 0x000fea0003800200 */
.L_x_39:
        /* <DEDUP_REMOVED lines=17> */
.L_x_42:
[----:B------:R-:W-:Y:S05]  /*1fd0*/  BSYNC.RECONVERGENT B2 ;  /* 0x0000000000027941 */ /* 0x000fea0003800200 */
.L_x_41:
        /* <DEDUP_REMOVED lines=17> */
.L_x_44:
[----:B------:R-:W-:Y:S05]  /*20f0*/  BSYNC.RECONVERGENT B2 ;  /* 0x0000000000027941 */ /* 0x000fea0003800200 */
.L_x_43:
[----:B------:R4:W-:Y:S01]  /*2100*/  STG.E desc[UR12][R24.64+0xc], R0 ;  /* 0x00000c0018007986 */ /* 0x0009e2000c10190c */
[----:B------:R-:W-:Y:S01]  /*2110*/  IADD3 R10, PT, PT, R10, 0x4, RZ ;  /* 0x000000040a0a7810 */ /* 0x000fe20007ffe0ff */
[----:B------:R-:W-:Y:S06]  /*2120*/  @P4 BRA `(.L_x_45) ;  /* 0xfffffff800c44947 */ /* 0x000fec000383ffff */
.L_x_36:
[----:B------:R-:W-:-:S13]  /*2130*/  ISETP.NE.AND P0, PT, R11, RZ, PT ;  /* 0x000000ff0b00720c */ /* 0x000fda0003f05270 */
[----:B------:R-:W-:Y:S05]  /*2140*/  @!P0 EXIT ;  /* 0x000000000000894d */ /* 0x000fea0003800000 */
[----:B----4-:R-:W0:Y:S01]  /*2150*/  LDC R0, c[0x0][0x3a0] ;  /* 0x0000e800ff007b82 */ /* 0x010e220000000800 */
[----:B------:R-:W-:Y:S01]  /*2160*/  FSEL R7, R2, -R7, P5 ;  /* 0x8000000702077208 */ /* 0x000fe20002800000 */
[----:B------:R-:W1:Y:S01]  /*2170*/  LDCU UR4, c[0x0][0x3a4] ;  /* 0x00007480ff0477ac */ /* 0x000e620008000800 */
[----:B------:R-:W-:Y:S02]  /*2180*/  IADD3 R5, PT, PT, R5, R12, RZ ;  /* 0x0000000c05057210 */ /* 0x000fe40007ffe0ff */
[----:B------:R-:W-:-:S03]  /*2190*/  IADD3 R11, PT, PT, -R11, RZ, RZ ;  /* 0x000000ff0b0b7210 */ /* 0x000fc60007ffe1ff */
[----:B------:R-:W2:Y:S08]  /*21a0*/  LDC.64 R14, c[0x0][0x388] ;  /* 0x0000e200ff0e7b82 */ /* 0x000eb00000000a00 */
[----:B------:R-:W3:Y:S08]  /*21b0*/  LDC.64 R8, c[0x0][0x390] ;  /* 0x0000e400ff087b82 */ /* 0x000ef00000000a00 */
[----:B------:R-:W4:Y:S01]  /*21c0*/  LDC.64 R16, c[0x0][0x398] ;  /* 0x0000e600ff107b82 */ /* 0x000f220000000a00 */
[----:B0-----:R-:W-:-:S04]  /*21d0*/  FSETP.NAN.AND P0, PT, |R0|, |R0|, PT ;  /* 0x400000000000720b */ /* 0x001fc80003f08200 */
[----:B-1----:R-:W-:-:S09]  /*21e0*/  FSEL R4, R4, R7, P0 ;  /* 0x0000000704047208 */ /* 0x002fd20000000000 */
.L_x_48:
[----:B--2---:R-:W-:-:S06]  /*21f0*/  IMAD.WIDE R6, R5, 0x4, R14 ;  /* 0x0000000405067825 */ /* 0x004fcc00078e020e */
[----:B------:R-:W2:Y:S01]  /*2200*/  LDG.E R6, desc[UR12][R6.64] ;  /* 0x0000000c06067981 */ /* 0x000ea2000c1e1900 */
[----:B---3--:R-:W-:-:S05]  /*2210*/  IMAD.WIDE R12, R5, 0x4, R8 ;  /* 0x00000004050c7825 */ /* 0x008fca00078e0208 */
[----:B------:R-:W3:Y:S01]  /*2220*/  LDG.E R3, desc[UR12][R12.64] ;  /* 0x0000000c0c037981 */ /* 0x000ee2000c1e1900 */
[----:B------:R-:W-:Y:S01]  /*2230*/  BSSY.RECONVERGENT B2, `(.L_x_46) ;  /* 0x000000f000027945 */ /* 0x000fe20003800200 */
[----:B--2---:R-:W-:-:S04]  /*2240*/  FADD R10, R6, UR4 ;  /* 0x00000004060a7e21 */ /* 0x004fc80008000000 */
[----:B------:R-:W0:Y:S01]  /*2250*/  MUFU.RCP R0, R10 ;  /* 0x0000000a00007308 */ /* 0x000e220000001000 */
[----:B---3--:R-:W-:-:S07]  /*2260*/  FFMA R3, R3, -3, R4 ;  /* 0xc040000003037823 */ /* 0x008fce0000000004 */
[----:B------:R-:W1:Y:S01]  /*2270*/  FCHK P0, R3, R10 ;  /* 0x0000000a03007302 */ /* 0x000e620000000000 */
[----:B0-----:R-:W-:-:S04]  /*2280*/  FFMA R19, -R10, R0, 1 ;  /* 0x3f8000000a137423 */ /* 0x001fc80000000100 */
[----:B------:R-:W-:Y:S01]  /*2290*/  FFMA R0, R0, R19, R0 ;  /* 0x0000001300007223 */ /* 0x000fe20000000000 */
[----:B----4-:R-:W-:-:S04]  /*22a0*/  IMAD.WIDE R18, R5, 0x4, R16 ;  /* 0x0000000405127825 */ /* 0x010fc800078e0210 */
[----:B------:R-:W-:-:S04]  /*22b0*/  FFMA R21, R3, R0, RZ ;  /* 0x0000000003157223 */ /* 0x000fc800000000ff */
[----:B------:R-:W-:-:S04]  /*22c0*/  FFMA R2, -R10, R21, R3 ;  /* 0x000000150a027223 */ /* 0x000fc80000000103 */
[----:B------:R-:W-:Y:S01]  /*22d0*/  FFMA R0, R0, R2, R21 ;  /* 0x0000000200007223 */ /* 0x000fe20000000015 */
[----:B-1----:R-:W-:Y:S06]  /*22e0*/  @!P0 BRA `(.L_x_47) ;  /* 0x00000000000c8947 */ /* 0x002fec0003800000 */
[----:B------:R-:W-:Y:S02]  /*22f0*/  MOV R0, R10 ;  /* 0x0000000a00007202 */ /* 0x000fe40000000f00 */
[----:B------:R-:W-:-:S07]  /*2300*/  MOV R6, 0x2320 ;  /* 0x0000232000067802 */ /* 0x000fce0000000f00 */
[----:B------:R-:W-:Y:S05]  /*2310*/  CALL.REL.NOINC `($__internal_0_$__cuda_sm3x_div_rn_noftz_f32_slowpath) ;  /* 0x0000000800447944 */ /* 0x000fea0003c00000 */
.L_x_47:
[----:B------:R-:W-:Y:S05]  /*2320*/  BSYNC.RECONVERGENT B2 ;  /* 0x0000000000027941 */ /* 0x000fea0003800200 */
.L_x_46:
[----:B------:R-:W-:Y:S01]  /*2330*/  IADD3 R11, PT, PT, R11, 0x1, RZ ;  /* 0x000000010b0b7810 */ /* 0x000fe20007ffe0ff */
[----:B------:R0:W-:Y:S03]  /*2340*/  STG.E desc[UR12][R18.64], R0 ;  /* 0x0000000012007986 */ /* 0x0001e6000c10190c */
[----:B------:R-:W-:-:S13]  /*2350*/  ISETP.NE.AND P0, PT, R11, RZ, PT ;  /* 0x000000ff0b00720c */ /* 0x000fda0003f05270 */
[----:B0-----:R-:W-:Y:S05]  /*2360*/  @!P0 EXIT ;  /* 0x000000000000894d */ /* 0x001fea0003800000 */
[----:B------:R-:W-:Y:S01]  /*2370*/  IADD3 R5, PT, PT, R5, 0x1, RZ ;  /* 0x0000000105057810 */ /* 0x000fe20007ffe0ff */
[----:B------:R-:W-:Y:S06]  /*2380*/  BRA `(.L_x_48) ;  /* 0xfffffffc00987947 */ /* 0x000fec000383ffff */
.L_x_35:
[C---:B------:R-:W-:Y:S01]  /*2390*/  ISETP.GE.U32.AND P0, PT, R0.reuse, 0x4, PT ;  /* 0x000000040000780c */ /* 0x040fe20003f06070 */
[----:B------:R-:W-:Y:S01]  /*23a0*/  HFMA2 R14, -RZ, RZ, 0, 0 ;  /* 0x00000000ff0e7431 */ /* 0x000fe200000001ff */
[----:B------:R-:W-:-:S11]  /*23b0*/  LOP3.LUT R12, R0, 0x3, RZ, 0xc0, !PT ;  /* 0x00000003000c7812 */ /* 0x000fd600078ec0ff */
[----:B------:R-:W-:Y:S05]  /*23c0*/  @!P0 BRA `(.L_x_49) ;  /* 0x0000000400848947 */ /* 0x000fea0003800000 */
[----:B------:R-:W0:Y:S01]  /*23d0*/  LDC.64 R10, c[0x0][0x390] ;  /* 0x0000e400ff0a7b82 */ /* 0x000e220000000a00 */
[----:B------:R-:W1:Y:S01]  /*23e0*/  LDCU.64 UR6, c[0x0][0x388] ;  /* 0x00007100ff0677ac */ /* 0x000e620008000a00 */
[----:B------:R-:W-:Y:S02]  /*23f0*/  FSETP.NAN.AND P0, PT, |R3|, |R3|, PT ;  /* 0x400000030300720b */ /* 0x000fe40003f08200 */
[----:B------:R-:W-:Y:S01]  /*2400*/  FSEL R3, R2, R7, P5 ;  /* 0x0000000702037208 */ /* 0x000fe20002800000 */
[----:B------:R-:W2:Y:S01]  /*2410*/  LDCU.64 UR4, c[0x0][0x398] ;  /* 0x00007300ff0477ac */ /* 0x000ea20008000a00 */
[----:B------:R-:W-:Y:S02]  /*2420*/  LOP3.LUT R14, R0, 0x7ffffffc, RZ, 0xc0, !PT ;  /* 0x7ffffffc000e7812 */ /* 0x000fe400078ec0ff */
[----:B------:R-:W-:Y:S01]  /*2430*/  MOV R15, R5 ;  /* 0x00000005000f7202 */ /* 0x000fe20000000f00 */
[----:B------:R-:W3:Y:S01]  /*2440*/  LDCU UR8, c[0x0][0x3a4] ;  /* 0x00007480ff0877ac */ /* 0x000ee20008000800 */
[----:B------:R-:W-:-:S02]  /*2450*/  FSEL R16, R4, R3, P0 ;  /* 0x0000000304107208 */ /* 0x000fc40000000000 */
[----:B------:R-:W-:Y:S01]  /*2460*/  IADD3 R17, PT, PT, -R14, RZ, RZ ;  /* 0x000000ff0e117210 */ /* 0x000fe20007ffe1ff */
[----:B-1----:R-:W-:Y:S02]  /*2470*/  UIADD3 UR6, UP0, UPT, UR6, 0x8, URZ ;  /* 0x0000000806067890 */ /* 0x002fe4000ff1e0ff */
[----:B--2---:R-:W-:Y:S02]  /*2480*/  UIADD3 UR4, UP1, UPT, UR4, 0x8, URZ ;  /* 0x0000000804047890 */ /* 0x004fe4000ff3e0ff */
[----:B------:R-:W-:Y:S02]  /*2490*/  UIADD3.X UR7, UPT, UPT, URZ, UR7, URZ, UP0, !UPT ;  /* 0x00000007ff077290 */ /* 0x000fe400087fe4ff */
[----:B---3--:R-:W-:-:S12]  /*24a0*/  UIADD3.X UR5, UPT, UPT, URZ, UR5, URZ, UP1, !UPT ;  /* 0x00000005ff057290 */ /* 0x008fd80008ffe4ff */
.L_x_58:
[----:B------:R-:W-:Y:S02]  /*24b0*/  MOV R18, UR6 ;  /* 0x0000000600127c02 */ /* 0x000fe40008000f00 */
[----:B------:R-:W-:-:S03]  /*24c0*/  MOV R19, UR7 ;  /* 0x0000000700137c02 */ /* 0x000fc60008000f00 */
[----:B------:R-:W-:-:S05]  /*24d0*/  IMAD.WIDE R18, R15, 0x4, R18 ;  /* 0x000000040f127825 */ /* 0x000fca00078e0212 */
[----:B-1----:R-:W2:Y:S01]  /*24e0*/  LDG.E R0, desc[UR12][R18.64+-0x8] ;  /* 0xfffff80c12007981 */ /* 0x002ea2000c1e1900 */
[----:B0-----:R-:W-:-:S05]  /*24f0*/  IMAD.WIDE R20, R15, 0x4, R10 ;  /* 0x000000040f147825 */ /* 0x001fca00078e020a */
[----:B------:R-:W3:Y:S01]  /*2500*/  LDG.E R3, desc[UR12][R20.64] ;  /* 0x0000000c14037981 */ /* 0x000ee2000c1e1900 */
[----:B------:R-:W-:Y:S01]  /*2510*/  MOV R8, UR4 ;  /* 0x0000000400087c02 */ /* 0x000fe20008000f00 */
[----:B------:R-:W-:Y:S01]  /*2520*/  BSSY.RECONVERGENT B2, `(.L_x_50) ;  /* 0x0000012000027945 */ /* 0x000fe20003800200 */
[----:B------:R-:W-:-:S04]  /*2530*/  IADD3 R17, PT, PT, R17, 0x4, RZ ;  /* 0x0000000411117810 */ /* 0x000fc80007ffe0ff */
[----:B------:R-:W-:Y:S01]  /*2540*/  ISETP.NE.AND P4, PT, R17, RZ, PT ;  /* 0x000000ff1100720c */ /* 0x000fe20003f85270 */
[----:B--2---:R-:W-:-:S04]  /*2550*/  FADD R22, R0, UR8 ;  /* 0x0000000800167e21 */ /* 0x004fc80008000000 */
[----:B------:R-:W0:Y:S01]  /*2560*/  MUFU.RCP R0, R22 ;  /* 0x0000001600007308 */ /* 0x000e220000001000 */
[----:B---3--:R-:W-:-:S07]  /*2570*/  FFMA R3, R3, -3, R16 ;  /* 0xc040000003037823 */ /* 0x008fce0000000010 */
[----:B------:R-:W1:Y:S01]  /*2580*/  FCHK P0, R3, R22 ;  /* 0x0000001603007302 */ /* 0x000e620000000000 */
[----:B0-----:R-:W-:-:S04]  /*2590*/  FFMA R9, -R22, R0, 1 ;  /* 0x3f80000016097423 */ /* 0x001fc80000000100 */
[----:B------:R-:W-:Y:S01]  /*25a0*/  FFMA R0, R0, R9, R0 ;  /* 0x0000000900007223 */ /* 0x000fe20000000000 */
[----:B------:R-:W-:-:S03]  /*25b0*/  MOV R9, UR5 ;  /* 0x0000000500097c02 */ /* 0x000fc60008000f00 */
[----:B------:R-:W-:Y:S01]  /*25c0*/  FFMA R13, R3, R0, RZ ;  /* 0x00000000030d7223 */ /* 0x000fe200000000ff */
[----:B------:R-:W-:-:S04]  /*25d0*/  IMAD.WIDE R8, R15, 0x4, R8 ;  /* 0x000000040f087825 */ /* 0x000fc800078e0208 */
[----:B------:R-:W-:-:S04]  /*25e0*/  FFMA R6, -R22, R13, R3 ;  /* 0x0000000d16067223 */ /* 0x000fc80000000103 */
[----:B------:R-:W-:Y:S01]  /*25f0*/  FFMA R0, R0, R6, R13 ;  /* 0x0000000600007223 */ /* 0x000fe2000000000d */
[----:B-1----:R-:W-:Y:S06]  /*2600*/  @!P0 BRA `(.L_x_51) ;  /* 0x00000000000c8947 */ /* 0x002fec0003800000 */
[----:B------:R-:W-:Y:S02]  /*2610*/  MOV R0, R22 ;  /* 0x0000001600007202 */ /* 0x000fe40000000f00 */
[----:B------:R-:W-:-:S07]  /*2620*/  MOV R6, 0x2640 ;  /* 0x0000264000067802 */ /* 0x000fce0000000f00 */
[----:B------:R-:W-:Y:S05]  /*2630*/  CALL.REL.NOINC `($__internal_0_$__cuda_sm3x_div_rn_noftz_f32_slowpath) ;  /* 0x00000004007c7944 */ /* 0x000fea0003c00000 */
.L_x_51:
[----:B------:R-:W-:Y:S05]  /*2640*/  BSYNC.RECONVERGENT B2 ;  /* 0x0000000000027941 */ /* 0x000fea0003800200 */
.L_x_50:
        /* <DEDUP_REMOVED lines=17> */
.L_x_53:
[----:B------:R-:W-:Y:S05]  /*2760*/  BSYNC.RECONVERGENT B2 ;  /* 0x0000000000027941 */ /* 0x000fea0003800200 */
.L_x_52:
        /* <DEDUP_REMOVED lines=17> */
.L_x_55:
[----:B------:R-:W-:Y:S05]  /*2880*/  BSYNC.RECONVERGENT B2 ;  /* 0x0000000000027941 */ /* 0x000fea0003800200 */
.L_x_54:
        /* <DEDUP_REMOVED lines=17> */
.L_x_57:
[----:B------:R-:W-:Y:S05]  /*29a0*/  BSYNC.RECONVERGENT B2 ;  /* 0x0000000000027941 */ /* 0x000fea0003800200 */
.L_x_56:
[----:B------:R1:W-:Y:S01]  /*29b0*/  STG.E desc[UR12][R8.64+0x4], R0 ;  /* 0x0000040008007986 */ /* 0x0003e2000c10190c */
[----:B------:R-:W-:Y:S01]  /*29c0*/  IADD3 R15, PT, PT, R15, 0x4, RZ ;  /* 0x000000040f0f7810 */ /* 0x000fe20007ffe0ff */
[----:B------:R-:W-:Y:S06]  /*29d0*/  @P4 BRA `(.L_x_58) ;  /* 0xfffffff800b44947 */ /* 0x000fec000383ffff */
.L_x_49:
[----:B------:R-:W-:-:S13]  /*29e0*/  ISETP.NE.AND P0, PT, R12, RZ, PT ;  /* 0x000000ff0c00720c */ /* 0x000fda0003f05270 */
[----:B------:R-:W-:Y:S05]  /*29f0*/  @!P0 EXIT ;  /* 0x000000000000894d */ /* 0x000fea0003800000 */
[----:B-1----:R-:W0:Y:S01]  /*2a00*/  LDC R0, c[0x0][0x3a0] ;  /* 0x0000e800ff007b82 */ /* 0x002e220000000800 */
[----:B------:R-:W-:Y:S01]  /*2a10*/  IADD3 R5, PT, PT, R5, R14, RZ ;  /* 0x0000000e05057210 */ /* 0x000fe20007ffe0ff */
[----:B------:R-:W1:Y:S01]  /*2a20*/  LDCU UR4, c[0x0][0x3a4] ;  /* 0x00007480ff0477ac */ /* 0x000e620008000800 */
[----:B------:R-:W-:-:S05]  /*2a30*/  IADD3 R12, PT, PT, -R12, RZ, RZ ;  /* 0x000000ff0c0c7210 */ /* 0x000fca0007ffe1ff */
[----:B------:R-:W2:Y:S08]  /*2a40*/  LDC.64 R10, c[0x0][0x388] ;  /* 0x0000e200ff0a7b82 */ /* 0x000eb00000000a00 */
[----:B------:R-:W3:Y:S08]  /*2a50*/  LDC.64 R8, c[0x0][0x390] ;  /* 0x0000e400ff087b82 */ /* 0x000ef00000000a00 */
[----:B------:R-:W4:Y:S01]  /*2a60*/  LDC.64 R16, c[0x0][0x398] ;  /* 0x0000e600ff107b82 */ /* 0x000f220000000a00 */
[----:B0-----:R-:W-:-:S13]  /*2a70*/  FSETP.NAN.AND P0, PT, |R0|, |R0|, PT ;  /* 0x400000000000720b */ /* 0x001fda0003f08200 */
[----:B-12---:R-:W-:-:S07]  /*2a80*/  @!P0 FSEL R4, R2, R7, P5 ;  /* 0x0000000702048208 */ /* 0x006fce0002800000 */
.L_x_61:
[----:B------:R-:W-:-:S06]  /*2a90*/  IMAD.WIDE R6, R5, 0x4, R10 ;  /* 0x0000000405067825 */ /* 0x000fcc00078e020a */
[----:B------:R-:W2:Y:S01]  /*2aa0*/  LDG.E R6, desc[UR12][R6.64] ;  /* 0x0000000c06067981 */ /* 0x000ea2000c1e1900 */
[----:B0--3--:R-:W-:-:S05]  /*2ab0*/  IMAD.WIDE R14, R5, 0x4, R8 ;  /* 0x00000004050e7825 */ /* 0x009fca00078e0208 */
[----:B------:R4:W3:Y:S01]  /*2ac0*/  LDG.E R3, desc[UR12][R14.64] ;  /* 0x0000000c0e037981 */ /* 0x0008e2000c1e1900 */
[----:B------:R-:W-:Y:S01]  /*2ad0*/  IADD3 R12, PT, PT, R12, 0x1, RZ ;  /* 0x000000010c0c7810 */ /* 0x000fe20007ffe0ff */
[----:B------:R-:W-:Y:S03]  /*2ae0*/  BSSY.RECONVERGENT B2, `(.L_x_59) ;  /* 0x0000010000027945 */ /* 0x000fe60003800200 */
[----:B------:R-:W-:Y:S01]  /*2af0*/  ISETP.NE.AND P4, PT, R12, RZ, PT ;  /* 0x000000ff0c00720c */ /* 0x000fe20003f85270 */
[----:B----4-:R-:W-:-:S04]  /*2b00*/  IMAD.WIDE R14, R5, 0x4, R16 ;  /* 0x00000004050e7825 */ /* 0x010fc800078e0210 */
        /* <DEDUP_REMOVED lines=13> */
.L_x_60:
[----:B------:R-:W-:Y:S05]  /*2be0*/  BSYNC.RECONVERGENT B2 ;  /* 0x0000000000027941 */ /* 0x000fea0003800200 */
.L_x_59:
[----:B------:R0:W-:Y:S01]  /*2bf0*/  STG.E desc[UR12][R14.64], R0 ;  /* 0x000000000e007986 */ /* 0x0001e2000c10190c */
[----:B------:R-:W-:Y:S01]  /*2c00*/  IADD3 R5, PT, PT, R5, 0x1, RZ ;  /* 0x0000000105057810 */ /* 0x000fe20007ffe0ff */
[----:B------:R-:W-:Y:S06]  /*2c10*/  @P4 BRA `(.L_x_61) ;  /* 0xfffffffc009c4947 */ /* 0x000fec000383ffff */
[----:B------:R-:W-:Y:S05]  /*2c20*/  EXIT ;  /* 0x000000000000794d */ /* 0x000fea0003800000 */
        .weak           $__internal_0_$__cuda_sm3x_div_rn_noftz_f32_slowpath
        .type           $__internal_0_$__cuda_sm3x_div_rn_noftz_f32_slowpath,@function
        .size           $__internal_0_$__cuda_sm3x_div_rn_noftz_f32_slowpath,(.L_x_74 - $__internal_0_$__cuda_sm3x_div_rn_noftz_f32_slowpath)
$__internal_0_$__cuda_sm3x_div_rn_noftz_f32_slowpath:
[----:B------:R-:W-:Y:S01]  /*2c30*/  SHF.R.U32.HI R13, RZ, 0x17, R0 ;  /* 0x00000017ff0d7819 */ /* 0x000fe20000011600 */
[----:B------:R-:W-:Y:S01]  /*2c40*/  BSSY.RECONVERGENT B0, `(.L_x_62) ;  /* 0x0000063000007945 */ /* 0x000fe20003800200 */
[----:B------:R-:W-:Y:S02]  /*2c50*/  SHF.R.U32.HI R27, RZ, 0x17, R3 ;  /* 0x00000017ff1b7819 */ /* 0x000fe40000011603 */
[----:B------:R-:W-:Y:S02]  /*2c60*/  LOP3.LUT R13, R13, 0xff, RZ, 0xc0, !PT ;  /* 0x000000ff0d0d7812 */ /* 0x000fe400078ec0ff */
[----:B------:R-:W-:Y:S02]  /*2c70*/  LOP3.LUT R27, R27, 0xff, RZ, 0xc0, !PT ;  /* 0x000000ff1b1b7812 */ /* 0x000fe400078ec0ff */
[----:B------:R-:W-:Y:S02]  /*2c80*/  IADD3 R28, PT, PT, R13, -0x1, RZ ;  /* 0xffffffff0d1c7810 */ /* 0x000fe40007ffe0ff */
[----:B------:R-:W-:-:S02]  /*2c90*/  IADD3 R26, PT, PT, R27, -0x1, RZ ;  /* 0xffffffff1b1a7810 */ /* 0x000fc40007ffe0ff */
[----:B------:R-:W-:-:S04]  /*2ca0*/  ISETP.GT.U32.AND P0, PT, R28, 0xfd, PT ;  /* 0x000000fd1c00780c */ /* 0x000fc80003f04070 */
[----:B------:R-:W-:-:S13]  /*2cb0*/  ISETP.GT.U32.OR P0, PT, R26, 0xfd, P0 ;  /* 0x000000fd1a00780c */ /* 0x000fda0000704470 */
[----:B------:R-:W-:Y:S01]  /*2cc0*/  @!P0 MOV R26, RZ ;  /* 0x000000ff001a8202 */ /* 0x000fe20000000f00 */
[----:B------:R-:W-:Y:S06]  /*2cd0*/  @!P0 BRA `(.L_x_63) ;  /* 0x0000000000608947 */ /* 0x000fec0003800000 */
[----:B------:R-:W-:Y:S02]  /*2ce0*/  FSETP.GTU.FTZ.AND P0, PT, |R3|, +INF , PT ;  /* 0x7f8000000300780b */ /* 0x000fe40003f1c200 */
[----:B------:R-:W-:-:S04]  /*2cf0*/  FSETP.GTU.FTZ.AND P1, PT, |R0|, +INF , PT ;  /* 0x7f8000000000780b */ /* 0x000fc80003f3c200 */
[----:B------:R-:W-:-:S13]  /*2d00*/  PLOP3.LUT P0, PT, P0, P1, PT, 0xf8, 0x8f ;  /* 0x00000000008f781c */ /* 0x000fda0000703f70 */
[----:B------:R-:W-:Y:S05]  /*2d10*/  @P0 BRA `(.L_x_64) ;  /* 0x0000000400500947 */ /* 0x000fea0003800000 */
[----:B------:R-:W-:-:S13]  /*2d20*/  LOP3.LUT P0, RZ, R0, 0x7fffffff, R3, 0xc8, !PT ;  /* 0x7fffffff00ff7812 */ /* 0x000fda000780c803 */
[----:B------:R-:W-:Y:S05]  /*2d30*/  @!P0 BRA `(.L_x_65) ;  /* 0x0000000400408947 */ /* 0x000fea0003800000 */
[C---:B------:R-:W-:Y:S02]  /*2d40*/  FSETP.NEU.FTZ.AND P0, PT, |R3|.reuse, +INF , PT ;  /* 0x7f8000000300780b */ /* 0x040fe40003f1d200 */
[----:B------:R-:W-:Y:S02]  /*2d50*/  FSETP.NEU.FTZ.AND P2, PT, |R0|, +INF , PT ;  /* 0x7f8000000000780b */ /* 0x000fe40003f5d200 */
[----:B------:R-:W-:-:S11]  /*2d60*/  FSETP.NEU.FTZ.AND P1, PT, |R3|, +INF , PT ;  /* 0x7f8000000300780b */ /* 0x000fd60003f3d200 */
[----:B------:R-:W-:Y:S05]  /*2d70*/  @!P2 BRA !P0, `(.L_x_65) ;  /* 0x000000040030a947 */ /* 0x000fea0004000000 */
[----:B------:R-:W-:-:S04]  /*2d80*/  LOP3.LUT P0, RZ, R3, 0x7fffffff, RZ, 0xc0, !PT ;  /* 0x7fffffff03ff7812 */ /* 0x000fc8000780c0ff */
[----:B------:R-:W-:-:S13]  /*2d90*/  PLOP3.LUT P0, PT, P2, P0, PT, 0x2f, 0xf2 ;  /* 0x0000000000f2781c */ /* 0x000fda0001700577 */
[----:B------:R-:W-:Y:S05]  /*2da0*/  @P0 BRA `(.L_x_66) ;  /* 0x00000004001c0947 */ /* 0x000fea0003800000 */
[----:B------:R-:W-:-:S04]  /*2db0*/  LOP3.LUT P0, RZ, R0, 0x7fffffff, RZ, 0xc0, !PT ;  /* 0x7fffffff00ff7812 */ /* 0x000fc8000780c0ff */
[----:B------:R-:W-:-:S13]  /*2dc0*/  PLOP3.LUT P1, PT, P1, P0, PT, 0x2f, 0xf2 ;  /* 0x0000000000f2781c */ /* 0x000fda0000f20577 */
[----:B------:R-:W-:Y:S05]  /*2dd0*/  @P1 BRA `(.L_x_67) ;  /* 0x0000000400041947 */ /* 0x000fea0003800000 */
[----:B------:R-:W-:Y:S02]  /*2de0*/  IADD3 R26, PT, PT, R27, -0x1, RZ ;  /* 0xffffffff1b1a7810 */ /* 0x000fe40007ffe0ff */
[----:B------:R-:W-:Y:S02]  /*2df0*/  ISETP.GE.AND P1, PT, R28, RZ, PT ;  /* 0x000000ff1c00720c */ /* 0x000fe40003f26270 */
[----:B------:R-:W-:-:S11]  /*2e00*/  ISETP.GE.AND P0, PT, R26, RZ, PT ;  /* 0x000000ff1a00720c */ /* 0x000fd60003f06270 */
[----:B------:R-:W-:Y:S02]  /*2e10*/  @!P1 FFMA R0, R0, 1.84467440737095516160e+19, RZ ;  /* 0x5f80000000009823 */ /* 0x000fe400000000ff */
[----:B------:R-:W-:Y:S01]  /*2e20*/  @P0 MOV R26, RZ ;  /* 0x000000ff001a0202 */ /* 0x000fe20000000f00 */
[----:B------:R-:W-:Y:S01]  /*2e30*/  @!P0 FFMA R3, R3, 1.84467440737095516160e+19, RZ ;  /* 0x5f80000003038823 */ /* 0x000fe200000000ff */
[----:B------:R-:W-:-:S04]  /*2e40*/  @!P0 MOV R26, 0xffffffc0 ;  /* 0xffffffc0001a8802 */ /* 0x000fc80000000f00 */
[----:B------:R-:W-:-:S07]  /*2e50*/  @!P1 IADD3 R26, PT, PT, R26, 0x40, RZ ;  /* 0x000000401a1a9810 */ /* 0x000fce0007ffe0ff */
.L_x_63:
[----:B------:R-:W-:Y:S01]  /*2e60*/  LEA R29, R13, 0xc0800000, 0x17 ;  /* 0xc08000000d1d7811 */ /* 0x000fe200078eb8ff */
[----:B------:R-:W-:Y:S01]  /*2e70*/  BSSY.RECONVERGENT B1, `(.L_x_68) ;  /* 0x0000036000017945 */ /* 0x000fe20003800200 */
[----:B------:R-:W-:Y:S02]  /*2e80*/  IADD3 R28, PT, PT, R27, -0x7f, RZ ;  /* 0xffffff811b1c7810 */ /* 0x000fe40007ffe0ff */
[----:B------:R-:W-:Y:S02]  /*2e90*/  IADD3 R29, PT, PT, -R29, R0, RZ ;  /* 0x000000001d1d7210 */ /* 0x000fe40007ffe1ff */
[C---:B------:R-:W-:Y:S01]  /*2ea0*/  IADD3 R13, PT, PT, R28.reuse, 0x7f, -R13 ;  /* 0x0000007f1c0d7810 */ /* 0x040fe20007ffe80d */
[----:B------:R-:W-:Y:S02]  /*2eb0*/  IMAD R0, R28, -0x800000, R3 ;  /* 0xff8000001c007824 */ /* 0x000fe400078e0203 */
[----:B------:R-:W0:Y:S01]  /*2ec0*/  MUFU.RCP R28, R29 ;  /* 0x0000001d001c7308 */ /* 0x000e220000001000 */
[----:B------:R-:W-:Y:S01]  /*2ed0*/  FADD.FTZ R27, -R29, -RZ ;  /* 0x800000ff1d1b7221 */ /* 0x000fe20000010100 */
[----:B------:R-:W-:-:S03]  /*2ee0*/  IADD3 R13, PT, PT, R13, R26, RZ ;  /* 0x0000001a0d0d7210 */ /* 0x000fc60007ffe0ff */
[----:B0-----:R-:W-:-:S04]  /*2ef0*/  FFMA R3, R28, R27, 1 ;  /* 0x3f8000001c037423 */ /* 0x001fc8000000001b */
[----:B------:R-:W-:-:S04]  /*2f00*/  FFMA R3, R28, R3, R28 ;  /* 0x000000031c037223 */ /* 0x000fc8000000001c */
[----:B------:R-:W-:-:S04]  /*2f10*/  FFMA R28, R0, R3, RZ ;  /* 0x00000003001c7223 */ /* 0x000fc800000000ff */
[----:B------:R-:W-:-:S04]  /*2f20*/  FFMA R26, R27, R28, R0 ;  /* 0x0000001c1b1a7223 */ /* 0x000fc80000000000 */
[----:B------:R-:W-:-:S04]  /*2f30*/  FFMA R26, R3, R26, R28 ;  /* 0x0000001a031a7223 */ /* 0x000fc8000000001c */
[----:B------:R-:W-:-:S04]  /*2f40*/  FFMA R27, R27, R26, R0 ;  /* 0x0000001a1b1b7223 */ /* 0x000fc80000000000 */
[----:B------:R-:W-:-:S05]  /*2f50*/  FFMA R0, R3, R27, R26 ;  /* 0x0000001b03007223 */ /* 0x000fca000000001a */
[----:B------:R-:W-:-:S04]  /*2f60*/  SHF.R.U32.HI R28, RZ, 0x17, R0 ;  /* 0x00000017ff1c7819 */ /* 0x000fc80000011600 */
[----:B------:R-:W-:-:S04]  /*2f70*/  LOP3.LUT R28, R28, 0xff, RZ, 0xc0, !PT ;  /* 0x000000ff1c1c7812 */ /* 0x000fc800078ec0ff */
[----:B------:R-:W-:-:S04]  /*2f80*/  IADD3 R28, PT, PT, R28, R13, RZ ;  /* 0x0000000d1c1c7210 */ /* 0x000fc80007ffe0ff */
[----:B------:R-:W-:-:S04]  /*2f90*/  IADD3 R29, PT, PT, R28, -0x1, RZ ;  /* 0xffffffff1c1d7810 */ /* 0x000fc80007ffe0ff */
[----:B------:R-:W-:-:S13]  /*2fa0*/  ISETP.GE.U32.AND P0, PT, R29, 0xfe, PT ;  /* 0x000000fe1d00780c */ /* 0x000fda0003f06070 */
[----:B------:R-:W-:Y:S05]  /*2fb0*/  @!P0 BRA `(.L_x_69) ;  /* 0x0000000000808947 */ /* 0x000fea0003800000 */
[----:B------:R-:W-:-:S13]  /*2fc0*/  ISETP.GT.AND P0, PT, R28, 0xfe, PT ;  /* 0x000000fe1c00780c */ /* 0x000fda0003f04270 */
[----:B------:R-:W-:Y:S05]  /*2fd0*/  @P0 BRA `(.L_x_70) ;  /* 0x00000000006c0947 */ /* 0x000fea0003800000 */
[----:B------:R-:W-:-:S13]  /*2fe0*/  ISETP.GE.AND P0, PT, R28, 0x1, PT ;  /* 0x000000011c00780c */ /* 0x000fda0003f06270 */
[----:B------:R-:W-:Y:S05]  /*2ff0*/  @P0 BRA `(.L_x_71) ;  /* 0x0000000000740947 */ /* 0x000fea0003800000 */
[----:B------:R-:W-:Y:S02]  /*3000*/  ISETP.GE.AND P0, PT, R28, -0x18, PT ;  /* 0xffffffe81c00780c */ /* 0x000fe40003f06270 */
[----:B------:R-:W-:-:S11]  /*3010*/  LOP3.LUT R0, R0, 0x80000000, RZ, 0xc0, !PT ;  /* 0x8000000000007812 */ /* 0x000fd600078ec0ff */
[----:B------:R-:W-:Y:S05]  /*3020*/  @!P0 BRA `(.L_x_71) ;  /* 0x0000000000688947 */ /* 0x000fea0003800000 */
[CCC-:B------:R-:W-:Y:S01]  /*3030*/  FFMA.RP R13, R3.reuse, R27.reuse, R26.reuse ;  /* 0x0000001b030d7223 */ /* 0x1c0fe2000000801a */
[CCC-:B------:R-:W-:Y:S01]  /*3040*/  FFMA.RM R30, R3.reuse, R27.reuse, R26.reuse ;  /* 0x0000001b031e7223 */ /* 0x1c0fe2000000401a */
[----:B------:R-:W-:Y:S01]  /*3050*/  FFMA.RZ R3, R3, R27, R26 ;  /* 0x0000001b03037223 */ /* 0x000fe2000000c01a */
[C---:B------:R-:W-:Y:S02]  /*3060*/  IADD3 R26, PT, PT, R28.reuse, 0x20, RZ ;  /* 0x000000201c1a7810 */ /* 0x040fe40007ffe0ff */
[----:B------:R-:W-:Y:S02]  /*3070*/  ISETP.NE.AND P2, PT, R28, RZ, PT ;  /* 0x000000ff1c00720c */ /* 0x000fe40003f45270 */
[----:B------:R-:W-:Y:S02]  /*3080*/  LOP3.LUT R3, R3, 0x7fffff, RZ, 0xc0, !PT ;  /* 0x007fffff03037812 */ /* 0x000fe400078ec0ff */
[----:B------:R-:W-:Y:S02]  /*3090*/  FSETP.NEU.FTZ.AND P1, PT, R13, R30, PT ;  /* 0x0000001e0d00720b */ /* 0x000fe40003f3d000 */
[----:B------:R-:W-:-:S02]  /*30a0*/  LOP3.LUT R13, R3, 0x800000, RZ, 0xfc, !PT ;  /* 0x00800000030d7812 */ /* 0x000fc400078efcff */
[C---:B------:R-:W-:Y:S02]  /*30b0*/  ISETP.NE.AND P0, PT, R28.reuse, RZ, PT ;  /* 0x000000ff1c00720c */ /* 0x040fe40003f05270 */
[----:B------:R-:W-:Y:S02]  /*30c0*/  SHF.L.U32 R3, R13, R26, RZ ;  /* 0x0000001a0d037219 */ /* 0x000fe400000006ff */
[----:B------:R-:W-:Y:S02]  /*30d0*/  IADD3 R28, PT, PT, -R28, RZ, RZ ;  /* 0x000000ff1c1c7210 */ /* 0x000fe40007ffe1ff */
[----:B------:R-:W-:Y:S02]  /*30e0*/  ISETP.NE.AND P0, PT, R3, RZ, P0 ;  /* 0x000000ff0300720c */ /* 0x000fe40000705270 */
[----:B------:R-:W-:Y:S02]  /*30f0*/  SEL R26, R28, RZ, P2 ;  /* 0x000000ff1c1a7207 */ /* 0x000fe40001000000 */
[----:B------:R-:W-:-:S02]  /*3100*/  PLOP3.LUT P0, PT, P1, P0, PT, 0xf8, 0x8f ;  /* 0x00000000008f781c */ /* 0x000fc40000f01f70 */
[----:B------:R-:W-:Y:S02]  /*3110*/  SHF.R.U32.HI R26, RZ, R26, R13 ;  /* 0x0000001aff1a7219 */ /* 0x000fe4000001160d */
[----:B------:R-:W-:Y:S02]  /*3120*/  SEL R28, RZ, 0x1, !P0 ;  /* 0x00000001ff1c7807 */ /* 0x000fe40004000000 */
[----:B------:R-:W-:-:S04]  /*3130*/  SHF.R.U32.HI R13, RZ, 0x1, R26 ;  /* 0x00000001ff0d7819 */ /* 0x000fc8000001161a */
[----:B------:R-:W-:-:S04]  /*3140*/  LOP3.LUT R3, R28, 0x1, R13, 0xf8, !PT ;  /* 0x000000011c037812 */ /* 0x000fc800078ef80d */
[----:B------:R-:W-:-:S04]  /*3150*/  LOP3.LUT R26, R3, R26, RZ, 0xc0, !PT ;  /* 0x0000001a031a7212 */ /* 0x000fc800078ec0ff */
[----:B------:R-:W-:-:S04]  /*3160*/  IADD3 R13, PT, PT, R13, R26, RZ ;  /* 0x0000001a0d0d7210 */ /* 0x000fc80007ffe0ff */
[----:B------:R-:W-:Y:S01]  /*3170*/  LOP3.LUT R0, R13, R0, RZ, 0xfc, !PT ;  /* 0x000000000d007212 */ /* 0x000fe200078efcff */
[----:B------:R-:W-:Y:S06]  /*3180*/  BRA `(.L_x_71) ;  /* 0x0000000000107947 */ /* 0x000fec0003800000 */
.L_x_70:
[----:B------:R-:W-:-:S04]  /*3190*/  LOP3.LUT R0, R0, 0x80000000, RZ, 0xc0, !PT ;  /* 0x8000000000007812 */ /* 0x000fc800078ec0ff */
[----:B------:R-:W-:Y:S01]  /*31a0*/  LOP3.LUT R0, R0, 0x7f800000, RZ, 0xfc, !PT ;  /* 0x7f80000000007812 */ /* 0x000fe200078efcff */
[----:B------:R-:W-:Y:S06]  /*31b0*/  BRA `(.L_x_71) ;  /* 0x0000000000047947 */ /* 0x000fec0003800000 */
.L_x_69:
[----:B------:R-:W-:-:S07]  /*31c0*/  LEA R0, R13, R0, 0x17 ;  /* 0x000000000d007211 */ /* 0x000fce00078eb8ff */
.L_x_71:
[----:B------:R-:W-:Y:S05]  /*31d0*/  BSYNC.RECONVERGENT B1 ;  /* 0x0000000000017941 */ /* 0x000fea0003800200 */
.L_x_68:
[----:B------:R-:W-:Y:S05]  /*31e0*/  BRA `(.L_x_72) ;  /* 0x0000000000207947 */ /* 0x000fea0003800000 */
.L_x_67:
[----:B------:R-:W-:-:S04]  /*31f0*/  LOP3.LUT R0, R0, 0x80000000, R3, 0x48, !PT ;  /* 0x8000000000007812 */ /* 0x000fc800078e4803 */
[----:B------:R-:W-:Y:S01]  /*3200*/  LOP3.LUT R0, R0, 0x7f800000, RZ, 0xfc, !PT ;  /* 0x7f80000000007812 */ /* 0x000fe200078efcff */
[----:B------:R-:W-:Y:S06]  /*3210*/  BRA `(.L_x_72) ;  /* 0x0000000000147947 */ /* 0x000fec0003800000 */
.L_x_66:
[----:B------:R-:W-:Y:S01]  /*3220*/  LOP3.LUT R0, R0, 0x80000000, R3, 0x48, !PT ;  /* 0x8000000000007812 */ /* 0x000fe200078e4803 */
[----:B------:R-:W-:Y:S06]  /*3230*/  BRA `(.L_x_72) ;  /* 0x00000000000c7947 */ /* 0x000fec0003800000 */
.L_x_65:
[----:B------:R-:W0:Y:S01]  /*3240*/  MUFU.RSQ R0, -QNAN ;  /* 0xffc0000000007908 */ /* 0x000e220000001400 */
[----:B------:R-:W-:Y:S05]  /*3250*/  BRA `(.L_x_72) ;  /* 0x0000000000047947 */ /* 0x000fea0003800000 */
.L_x_64:
[----:B------:R-:W-:-:S07]  /*3260*/  FADD.FTZ R0, R3, R0 ;  /* 0x0000000003007221 */ /* 0x000fce0000010000 */
.L_x_72:
[----:B------:R-:W-:Y:S05]  /*3270*/  BSYNC.RECONVERGENT B0 ;  /* 0x0000000000007941 */ /* 0x000fea0003800200 */
.L_x_62:
[----:B------:R-:W-:Y:S01]  /*3280*/  HFMA2 R27, -RZ, RZ, 0, 0 ;  /* 0x00000000ff1b7431 */ /* 0x000fe200000001ff */
[----:B------:R-:W-:-:S04]  /*3290*/  MOV R26, R6 ;  /* 0x00000006001a7202 */ /* 0x000fc80000000f00 */
[----:B0-----:R-:W-:Y:S05]  /*32a0*/  RET.REL.NODEC R26 `(_Z3AddiPfS_S_ffi) ;  /* 0xffffffcc1a547950 */ /* 0x001fea0003c3ffff */
.L_x_73:
[----:B------:R-:W-:-:S00]  /*32b0*/  BRA `(.L_x_73) ;  /* 0xfffffffc00fc7947 */ /* 0x000fc0000383ffff */
[----:B------:R-:W-:-:S00]  /*32c0*/  NOP ;  /* 0x0000000000007918 */ /* 0x000fc00000000000 */
        /* <DEDUP_REMOVED lines=11> */
.L_x_74:


//--------------------- .nv.shared.reserved.0     --------------------------
	.section	.nv.shared.reserved.0,"aw",@nobits
	.weak		__nv_reservedSMEM_offset_0_alias
	.size		__nv_reservedSMEM_offset_0_alias, 0, 64
	.other		__nv_reservedSMEM_offset_0_alias,@"STO_CUDA_RESERVED_SHARED STV_DEFAULT"
__nv_reservedSMEM_offset_0_alias:
	.zero		0
	.zero		64


//--------------------- .nv.constant0._Z3AddiPfS_S_ffi --------------------------
	.section	.nv.constant0._Z3AddiPfS_S_ffi,"a",@progbits
	.sectionflags	@""
	.align	4
.nv.constant0._Z3AddiPfS_S_ffi:
	.zero		940


//--------------------- SYMBOLS --------------------------

	.type		.nv.reservedSmem.offset0,@object
	.size		.nv.reservedSmem.offset0,0x4
